//
// Generated by NVIDIA NVVM Compiler
//
// Compiler Build ID: CL-36424714
// Cuda compilation tools, release 13.0, V13.0.88
// Based on NVVM 20.0.0
//

.version 9.0
.target sm_100
.address_size 64

	// .globl	_Z7initRNGP17curandStateXORWOWj
.global .align 4 .b8 precalc_xorwow_matrix[102400];
.global .align 4 .b8 precalc_xorwow_offset_matrix[102400];
.global .align 4 .b8 mrg32k3aM1[2304];
.global .align 4 .b8 mrg32k3aM2[2304];
.global .align 4 .b8 mrg32k3aM1SubSeq[2016];
.global .align 4 .b8 mrg32k3aM2SubSeq[2016];
.global .align 4 .b8 mrg32k3aM1Seq[2304];
.global .align 4 .b8 mrg32k3aM2Seq[2304];
.const .align 8 .b8 __cr_lgamma_table[72];

.visible .entry _Z7initRNGP17curandStateXORWOWj(
	.param .u64 .ptr .align 1 _Z7initRNGP17curandStateXORWOWj_param_0,
	.param .u32 _Z7initRNGP17curandStateXORWOWj_param_1
)
{
	.reg .pred 	%p<24>;
	.reg .b32 	%r<409>;
	.reg .b64 	%rd<18>;

	ld.param.u64 	%rd8, [_Z7initRNGP17curandStateXORWOWj_param_0];
	ld.param.u32 	%r182, [_Z7initRNGP17curandStateXORWOWj_param_1];
	cvta.to.global.u64 	%rd9, %rd8;
	mov.u32 	%r183, %ctaid.x;
	mov.u32 	%r184, %ntid.x;
	mov.u32 	%r185, %tid.x;
	mad.lo.s32 	%r186, %r183, %r184, %r185;
	cvt.u64.u32 	%rd17, %r186;
	mul.wide.u32 	%rd10, %r186, 48;
	add.s64 	%rd2, %rd9, %rd10;
	xor.b32  	%r187, %r182, -1429050551;
	mul.lo.s32 	%r188, %r187, 1099087573;
	add.s32 	%r189, %r188, -638133224;
	add.s32 	%r190, %r188, 123456789;
	st.global.v2.u32 	[%rd2], {%r189, %r190};
	xor.b32  	%r191, %r188, 362436069;
	mov.b32 	%r192, -123459836;
	st.global.v2.u32 	[%rd2+8], {%r191, %r192};
	add.s32 	%r193, %r188, 5783321;
	mov.b32 	%r194, -589760388;
	st.global.v2.u32 	[%rd2+16], {%r194, %r193};
	setp.eq.s32 	%p1, %r186, 0;
	@%p1 bra 	$L__BB0_42;
	mov.b32 	%r315, 0;
	mov.u64 	%rd12, precalc_xorwow_matrix;
$L__BB0_2:
	and.b64  	%rd4, %rd17, 3;
	setp.eq.s64 	%p2, %rd4, 0;
	@%p2 bra 	$L__BB0_41;
	mul.wide.u32 	%rd11, %r315, 3200;
	add.s64 	%rd5, %rd12, %rd11;
	cvt.u32.u64 	%r2, %rd4;
	mov.b32 	%r316, 0;
$L__BB0_4:
	mov.b32 	%r329, 0;
	mov.u32 	%r330, %r329;
	mov.u32 	%r331, %r329;
	mov.u32 	%r332, %r329;
	mov.u32 	%r333, %r329;
	mov.u32 	%r322, %r329;
$L__BB0_5:
	mul.wide.u32 	%rd13, %r322, 4;
	add.s64 	%rd14, %rd2, %rd13;
	ld.global.u32 	%r10, [%rd14+4];
	shl.b32 	%r11, %r322, 5;
	mov.b32 	%r328, 0;
$L__BB0_6:
	.pragma "nounroll";
	shr.u32 	%r199, %r10, %r328;
	and.b32  	%r200, %r199, 1;
	setp.eq.b32 	%p3, %r200, 1;
	not.pred 	%p4, %p3;
	add.s32 	%r201, %r11, %r328;
	mul.lo.s32 	%r202, %r201, 5;
	mul.wide.u32 	%rd15, %r202, 4;
	add.s64 	%rd6, %rd5, %rd15;
	@%p4 bra 	$L__BB0_8;
	ld.global.u32 	%r203, [%rd6];
	xor.b32  	%r333, %r333, %r203;
	ld.global.u32 	%r204, [%rd6+4];
	xor.b32  	%r332, %r332, %r204;
	ld.global.u32 	%r205, [%rd6+8];
	xor.b32  	%r331, %r331, %r205;
	ld.global.u32 	%r206, [%rd6+12];
	xor.b32  	%r330, %r330, %r206;
	ld.global.u32 	%r207, [%rd6+16];
	xor.b32  	%r329, %r329, %r207;
$L__BB0_8:
	and.b32  	%r209, %r199, 2;
	setp.eq.s32 	%p5, %r209, 0;
	@%p5 bra 	$L__BB0_10;
	ld.global.u32 	%r210, [%rd6+20];
	xor.b32  	%r333, %r333, %r210;
	ld.global.u32 	%r211, [%rd6+24];
	xor.b32  	%r332, %r332, %r211;
	ld.global.u32 	%r212, [%rd6+28];
	xor.b32  	%r331, %r331, %r212;
	ld.global.u32 	%r213, [%rd6+32];
	xor.b32  	%r330, %r330, %r213;
	ld.global.u32 	%r214, [%rd6+36];
	xor.b32  	%r329, %r329, %r214;
$L__BB0_10:
	and.b32  	%r216, %r199, 4;
	setp.eq.s32 	%p6, %r216, 0;
	@%p6 bra 	$L__BB0_12;
	ld.global.u32 	%r217, [%rd6+40];
	xor.b32  	%r333, %r333, %r217;
	ld.global.u32 	%r218, [%rd6+44];
	xor.b32  	%r332, %r332, %r218;
	ld.global.u32 	%r219, [%rd6+48];
	xor.b32  	%r331, %r331, %r219;
	ld.global.u32 	%r220, [%rd6+52];
	xor.b32  	%r330, %r330, %r220;
	ld.global.u32 	%r221, [%rd6+56];
	xor.b32  	%r329, %r329, %r221;
$L__BB0_12:
	and.b32  	%r223, %r199, 8;
	setp.eq.s32 	%p7, %r223, 0;
	@%p7 bra 	$L__BB0_14;
	ld.global.u32 	%r224, [%rd6+60];
	xor.b32  	%r333, %r333, %r224;
	ld.global.u32 	%r225, [%rd6+64];
	xor.b32  	%r332, %r332, %r225;
	ld.global.u32 	%r226, [%rd6+68];
	xor.b32  	%r331, %r331, %r226;
	ld.global.u32 	%r227, [%rd6+72];
	xor.b32  	%r330, %r330, %r227;
	ld.global.u32 	%r228, [%rd6+76];
	xor.b32  	%r329, %r329, %r228;
$L__BB0_14:
	and.b32  	%r230, %r199, 16;
	setp.eq.s32 	%p8, %r230, 0;
	@%p8 bra 	$L__BB0_16;
	ld.global.u32 	%r231, [%rd6+80];
	xor.b32  	%r333, %r333, %r231;
	ld.global.u32 	%r232, [%rd6+84];
	xor.b32  	%r332, %r332, %r232;
	ld.global.u32 	%r233, [%rd6+88];
	xor.b32  	%r331, %r331, %r233;
	ld.global.u32 	%r234, [%rd6+92];
	xor.b32  	%r330, %r330, %r234;
	ld.global.u32 	%r235, [%rd6+96];
	xor.b32  	%r329, %r329, %r235;
$L__BB0_16:
	and.b32  	%r237, %r199, 32;
	setp.eq.s32 	%p9, %r237, 0;
	@%p9 bra 	$L__BB0_18;
	ld.global.u32 	%r238, [%rd6+100];
	xor.b32  	%r333, %r333, %r238;
	ld.global.u32 	%r239, [%rd6+104];
	xor.b32  	%r332, %r332, %r239;
	ld.global.u32 	%r240, [%rd6+108];
	xor.b32  	%r331, %r331, %r240;
	ld.global.u32 	%r241, [%rd6+112];
	xor.b32  	%r330, %r330, %r241;
	ld.global.u32 	%r242, [%rd6+116];
	xor.b32  	%r329, %r329, %r242;
$L__BB0_18:
	and.b32  	%r244, %r199, 64;
	setp.eq.s32 	%p10, %r244, 0;
	@%p10 bra 	$L__BB0_20;
	ld.global.u32 	%r245, [%rd6+120];
	xor.b32  	%r333, %r333, %r245;
	ld.global.u32 	%r246, [%rd6+124];
	xor.b32  	%r332, %r332, %r246;
	ld.global.u32 	%r247, [%rd6+128];
	xor.b32  	%r331, %r331, %r247;
	ld.global.u32 	%r248, [%rd6+132];
	xor.b32  	%r330, %r330, %r248;
	ld.global.u32 	%r249, [%rd6+136];
	xor.b32  	%r329, %r329, %r249;
$L__BB0_20:
	and.b32  	%r251, %r199, 128;
	setp.eq.s32 	%p11, %r251, 0;
	@%p11 bra 	$L__BB0_22;
	ld.global.u32 	%r252, [%rd6+140];
	xor.b32  	%r333, %r333, %r252;
	ld.global.u32 	%r253, [%rd6+144];
	xor.b32  	%r332, %r332, %r253;
	ld.global.u32 	%r254, [%rd6+148];
	xor.b32  	%r331, %r331, %r254;
	ld.global.u32 	%r255, [%rd6+152];
	xor.b32  	%r330, %r330, %r255;
	ld.global.u32 	%r256, [%rd6+156];
	xor.b32  	%r329, %r329, %r256;
$L__BB0_22:
	and.b32  	%r258, %r199, 256;
	setp.eq.s32 	%p12, %r258, 0;
	@%p12 bra 	$L__BB0_24;
	ld.global.u32 	%r259, [%rd6+160];
	xor.b32  	%r333, %r333, %r259;
	ld.global.u32 	%r260, [%rd6+164];
	xor.b32  	%r332, %r332, %r260;
	ld.global.u32 	%r261, [%rd6+168];
	xor.b32  	%r331, %r331, %r261;
	ld.global.u32 	%r262, [%rd6+172];
	xor.b32  	%r330, %r330, %r262;
	ld.global.u32 	%r263, [%rd6+176];
	xor.b32  	%r329, %r329, %r263;
$L__BB0_24:
	and.b32  	%r265, %r199, 512;
	setp.eq.s32 	%p13, %r265, 0;
	@%p13 bra 	$L__BB0_26;
	ld.global.u32 	%r266, [%rd6+180];
	xor.b32  	%r333, %r333, %r266;
	ld.global.u32 	%r267, [%rd6+184];
	xor.b32  	%r332, %r332, %r267;
	ld.global.u32 	%r268, [%rd6+188];
	xor.b32  	%r331, %r331, %r268;
	ld.global.u32 	%r269, [%rd6+192];
	xor.b32  	%r330, %r330, %r269;
	ld.global.u32 	%r270, [%rd6+196];
	xor.b32  	%r329, %r329, %r270;
$L__BB0_26:
	and.b32  	%r272, %r199, 1024;
	setp.eq.s32 	%p14, %r272, 0;
	@%p14 bra 	$L__BB0_28;
	ld.global.u32 	%r273, [%rd6+200];
	xor.b32  	%r333, %r333, %r273;
	ld.global.u32 	%r274, [%rd6+204];
	xor.b32  	%r332, %r332, %r274;
	ld.global.u32 	%r275, [%rd6+208];
	xor.b32  	%r331, %r331, %r275;
	ld.global.u32 	%r276, [%rd6+212];
	xor.b32  	%r330, %r330, %r276;
	ld.global.u32 	%r277, [%rd6+216];
	xor.b32  	%r329, %r329, %r277;
$L__BB0_28:
	and.b32  	%r279, %r199, 2048;
	setp.eq.s32 	%p15, %r279, 0;
	@%p15 bra 	$L__BB0_30;
	ld.global.u32 	%r280, [%rd6+220];
	xor.b32  	%r333, %r333, %r280;
	ld.global.u32 	%r281, [%rd6+224];
	xor.b32  	%r332, %r332, %r281;
	ld.global.u32 	%r282, [%rd6+228];
	xor.b32  	%r331, %r331, %r282;
	ld.global.u32 	%r283, [%rd6+232];
	xor.b32  	%r330, %r330, %r283;
	ld.global.u32 	%r284, [%rd6+236];
	xor.b32  	%r329, %r329, %r284;
$L__BB0_30:
	and.b32  	%r286, %r199, 4096;
	setp.eq.s32 	%p16, %r286, 0;
	@%p16 bra 	$L__BB0_32;
	ld.global.u32 	%r287, [%rd6+240];
	xor.b32  	%r333, %r333, %r287;
	ld.global.u32 	%r288, [%rd6+244];
	xor.b32  	%r332, %r332, %r288;
	ld.global.u32 	%r289, [%rd6+248];
	xor.b32  	%r331, %r331, %r289;
	ld.global.u32 	%r290, [%rd6+252];
	xor.b32  	%r330, %r330, %r290;
	ld.global.u32 	%r291, [%rd6+256];
	xor.b32  	%r329, %r329, %r291;
$L__BB0_32:
	and.b32  	%r293, %r199, 8192;
	setp.eq.s32 	%p17, %r293, 0;
	@%p17 bra 	$L__BB0_34;
	ld.global.u32 	%r294, [%rd6+260];
	xor.b32  	%r333, %r333, %r294;
	ld.global.u32 	%r295, [%rd6+264];
	xor.b32  	%r332, %r332, %r295;
	ld.global.u32 	%r296, [%rd6+268];
	xor.b32  	%r331, %r331, %r296;
	ld.global.u32 	%r297, [%rd6+272];
	xor.b32  	%r330, %r330, %r297;
	ld.global.u32 	%r298, [%rd6+276];
	xor.b32  	%r329, %r329, %r298;
$L__BB0_34:
	and.b32  	%r300, %r199, 16384;
	setp.eq.s32 	%p18, %r300, 0;
	@%p18 bra 	$L__BB0_36;
	ld.global.u32 	%r301, [%rd6+280];
	xor.b32  	%r333, %r333, %r301;
	ld.global.u32 	%r302, [%rd6+284];
	xor.b32  	%r332, %r332, %r302;
	ld.global.u32 	%r303, [%rd6+288];
	xor.b32  	%r331, %r331, %r303;
	ld.global.u32 	%r304, [%rd6+292];
	xor.b32  	%r330, %r330, %r304;
	ld.global.u32 	%r305, [%rd6+296];
	xor.b32  	%r329, %r329, %r305;
$L__BB0_36:
	and.b32  	%r307, %r199, 32768;
	setp.eq.s32 	%p19, %r307, 0;
	@%p19 bra 	$L__BB0_38;
	ld.global.u32 	%r308, [%rd6+300];
	xor.b32  	%r333, %r333, %r308;
	ld.global.u32 	%r309, [%rd6+304];
	xor.b32  	%r332, %r332, %r309;
	ld.global.u32 	%r310, [%rd6+308];
	xor.b32  	%r331, %r331, %r310;
	ld.global.u32 	%r311, [%rd6+312];
	xor.b32  	%r330, %r330, %r311;
	ld.global.u32 	%r312, [%rd6+316];
	xor.b32  	%r329, %r329, %r312;
$L__BB0_38:
	add.s32 	%r328, %r328, 16;
	setp.ne.s32 	%p20, %r328, 32;
	@%p20 bra 	$L__BB0_6;
	mad.lo.s32 	%r313, %r322, -31, %r11;
	add.s32 	%r322, %r313, 1;
	setp.ne.s32 	%p21, %r322, 5;
	@%p21 bra 	$L__BB0_5;
	st.global.u32 	[%rd2+4], %r333;
	st.global.u32 	[%rd2+8], %r332;
	st.global.u32 	[%rd2+12], %r331;
	st.global.u32 	[%rd2+16], %r330;
	st.global.u32 	[%rd2+20], %r329;
	add.s32 	%r316, %r316, 1;
	setp.lt.u32 	%p22, %r316, %r2;
	@%p22 bra 	$L__BB0_4;
$L__BB0_41:
	shr.u64 	%rd7, %rd17, 2;
	add.s32 	%r315, %r315, 1;
	setp.gt.u64 	%p23, %rd17, 3;
	mov.u64 	%rd17, %rd7;
	@%p23 bra 	$L__BB0_2;
$L__BB0_42:
	mov.b32 	%r314, 0;
	st.global.v2.u32 	[%rd2+24], {%r314, %r314};
	st.global.u32 	[%rd2+32], %r314;
	mov.b64 	%rd16, 0;
	st.global.u64 	[%rd2+40], %rd16;
	ret;

}
	// .globl	_Z21metropolisStep_kernelPiiiiP17curandStateXORWOWPf
.visible .entry _Z21metropolisStep_kernelPiiiiP17curandStateXORWOWPf(
	.param .u64 .ptr .align 1 _Z21metropolisStep_kernelPiiiiP17curandStateXORWOWPf_param_0,
	.param .u32 _Z21metropolisStep_kernelPiiiiP17curandStateXORWOWPf_param_1,
	.param .u32 _Z21metropolisStep_kernelPiiiiP17curandStateXORWOWPf_param_2,
	.param .u32 _Z21metropolisStep_kernelPiiiiP17curandStateXORWOWPf_param_3,
	.param .u64 .ptr .align 1 _Z21metropolisStep_kernelPiiiiP17curandStateXORWOWPf_param_4,
	.param .u64 .ptr .align 1 _Z21metropolisStep_kernelPiiiiP17curandStateXORWOWPf_param_5
)
{
	.local .align 8 .b8 	__local_depot1[24];
	.reg .b64 	%SP;
	.reg .b64 	%SPL;
	.reg .pred 	%p<32>;
	.reg .b32 	%r<126>;
	.reg .b32 	%f<4>;
	.reg .b64 	%rd<69>;

	mov.u64 	%SPL, __local_depot1;
	ld.param.u64 	%rd6, [_Z21metropolisStep_kernelPiiiiP17curandStateXORWOWPf_param_0];
	ld.param.u32 	%r13, [_Z21metropolisStep_kernelPiiiiP17curandStateXORWOWPf_param_1];
	ld.param.u32 	%r14, [_Z21metropolisStep_kernelPiiiiP17curandStateXORWOWPf_param_2];
	ld.param.u32 	%r15, [_Z21metropolisStep_kernelPiiiiP17curandStateXORWOWPf_param_3];
	ld.param.u64 	%rd7, [_Z21metropolisStep_kernelPiiiiP17curandStateXORWOWPf_param_4];
	cvta.to.global.u64 	%rd1, %rd6;
	cvta.to.global.u64 	%rd8, %rd7;
	add.u64 	%rd10, %SPL, 0;
	mov.u32 	%r16, %ctaid.x;
	mov.u32 	%r17, %ntid.x;
	mov.u32 	%r18, %tid.x;
	mad.lo.s32 	%r19, %r16, %r17, %r18;
	mul.wide.u32 	%rd11, %r19, 48;
	add.s64 	%rd2, %rd8, %rd11;
	mad.lo.s32 	%r1, %r19, 7, %r15;
	mov.b32 	%r20, -1;
	mov.b32 	%r21, 1;
	st.local.v2.u32 	[%rd10], {%r21, %r20};
	neg.s32 	%r22, %r14;
	st.local.v2.u32 	[%rd10+8], {%r14, %r22};
	add.s32 	%r23, %r14, -1;
	sub.s32 	%r2, 1, %r14;
	st.local.v2.u32 	[%rd10+16], {%r23, %r2};
	ld.global.v2.u32 	{%r3, %r24}, [%rd2];
	shr.u32 	%r25, %r24, 2;
	xor.b32  	%r26, %r25, %r24;
	ld.global.v2.u32 	{%r4, %r5}, [%rd2+8];
	ld.global.v2.u32 	{%r6, %r7}, [%rd2+16];
	st.global.v2.u32 	[%rd2+8], {%r5, %r6};
	shl.b32 	%r27, %r7, 4;
	shl.b32 	%r28, %r26, 1;
	xor.b32  	%r29, %r28, %r27;
	xor.b32  	%r30, %r29, %r26;
	xor.b32  	%r8, %r30, %r7;
	st.global.v2.u32 	[%rd2+16], {%r7, %r8};
	add.s32 	%r31, %r3, 362437;
	st.global.v2.u32 	[%rd2], {%r31, %r4};
	add.s32 	%r32, %r8, %r31;
	mul.hi.u32 	%r33, %r32, -1431655765;
	shr.u32 	%r34, %r33, 2;
	mul.lo.s32 	%r35, %r34, 6;
	sub.s32 	%r36, %r32, %r35;
	mul.wide.u32 	%rd12, %r36, 4;
	add.s64 	%rd13, %rd10, %rd12;
	ld.local.u32 	%r37, [%rd13];
	add.s32 	%r38, %r37, %r1;
	setp.lt.s32 	%p1, %r38, %r13;
	shr.s32 	%r39, %r38, 31;
	and.b32  	%r40, %r39, %r13;
	neg.s32 	%r9, %r13;
	selp.b32 	%r41, %r40, %r9, %p1;
	add.s32 	%r10, %r41, %r38;
	mul.wide.s32 	%rd14, %r1, 4;
	add.s64 	%rd3, %rd1, %rd14;
	ld.global.u32 	%r11, [%rd3];
	mul.wide.s32 	%rd15, %r10, 4;
	add.s64 	%rd4, %rd1, %rd15;
	ld.global.u32 	%r12, [%rd4];
	setp.eq.s32 	%p2, %r11, %r12;
	@%p2 bra 	$L__BB1_3;
	ld.param.u64 	%rd68, [_Z21metropolisStep_kernelPiiiiP17curandStateXORWOWPf_param_5];
	cvta.to.global.u64 	%rd16, %rd68;
	add.s32 	%r42, %r1, 1;
	setp.lt.s32 	%p3, %r42, %r13;
	setp.lt.s32 	%p4, %r1, -1;
	selp.b32 	%r43, %r13, 0, %p4;
	selp.b32 	%r44, %r43, %r9, %p3;
	add.s32 	%r45, %r44, %r42;
	mul.wide.s32 	%rd17, %r45, 4;
	add.s64 	%rd18, %rd1, %rd17;
	ld.global.u32 	%r46, [%rd18];
	setp.ne.s32 	%p5, %r46, %r11;
	selp.s64 	%rd19, -1, 0, %p5;
	setp.gt.s32 	%p6, %r1, %r13;
	setp.gt.s32 	%p7, %r1, 0;
	selp.b32 	%r47, 0, %r13, %p7;
	selp.b32 	%r48, %r9, %r47, %p6;
	add.s32 	%r49, %r1, %r48;
	add.s32 	%r50, %r49, -1;
	mul.wide.s32 	%rd20, %r50, 4;
	add.s64 	%rd21, %rd1, %rd20;
	ld.global.u32 	%r51, [%rd21];
	setp.ne.s32 	%p8, %r51, %r11;
	selp.s64 	%rd22, -1, 0, %p8;
	add.s64 	%rd23, %rd19, %rd22;
	add.s32 	%r52, %r14, %r1;
	setp.lt.s32 	%p9, %r52, %r13;
	shr.s32 	%r53, %r52, 31;
	and.b32  	%r54, %r53, %r13;
	selp.b32 	%r55, %r54, %r9, %p9;
	add.s32 	%r56, %r55, %r52;
	mul.wide.s32 	%rd24, %r56, 4;
	add.s64 	%rd25, %rd1, %rd24;
	ld.global.u32 	%r57, [%rd25];
	setp.ne.s32 	%p10, %r57, %r11;
	selp.s64 	%rd26, -1, 0, %p10;
	add.s64 	%rd27, %rd23, %rd26;
	sub.s32 	%r58, %r1, %r14;
	setp.lt.s32 	%p11, %r58, %r13;
	shr.s32 	%r59, %r58, 31;
	and.b32  	%r60, %r59, %r13;
	selp.b32 	%r61, %r60, %r9, %p11;
	add.s32 	%r62, %r61, %r58;
	mul.wide.s32 	%rd28, %r62, 4;
	add.s64 	%rd29, %rd1, %rd28;
	ld.global.u32 	%r63, [%rd29];
	setp.ne.s32 	%p12, %r63, %r11;
	selp.s64 	%rd30, -1, 0, %p12;
	add.s64 	%rd31, %rd27, %rd30;
	add.s32 	%r64, %r52, -1;
	setp.lt.s32 	%p13, %r64, %r13;
	shr.s32 	%r65, %r64, 31;
	and.b32  	%r66, %r65, %r13;
	selp.b32 	%r67, %r66, %r9, %p13;
	add.s32 	%r68, %r67, %r64;
	mul.wide.s32 	%rd32, %r68, 4;
	add.s64 	%rd33, %rd1, %rd32;
	ld.global.u32 	%r69, [%rd33];
	setp.ne.s32 	%p14, %r69, %r11;
	selp.s64 	%rd34, -1, 0, %p14;
	add.s64 	%rd35, %rd31, %rd34;
	add.s32 	%r70, %r2, %r1;
	setp.lt.s32 	%p15, %r70, %r13;
	shr.s32 	%r71, %r70, 31;
	and.b32  	%r72, %r71, %r13;
	selp.b32 	%r73, %r72, %r9, %p15;
	add.s32 	%r74, %r73, %r70;
	mul.wide.s32 	%rd36, %r74, 4;
	add.s64 	%rd37, %rd1, %rd36;
	ld.global.u32 	%r75, [%rd37];
	setp.ne.s32 	%p16, %r75, %r11;
	selp.s64 	%rd38, -1, 0, %p16;
	add.s64 	%rd39, %rd35, %rd38;
	add.s32 	%r76, %r10, 1;
	setp.lt.s32 	%p17, %r76, %r13;
	setp.lt.s32 	%p18, %r10, -1;
	selp.b32 	%r77, %r13, 0, %p18;
	selp.b32 	%r78, %r77, %r9, %p17;
	add.s32 	%r79, %r78, %r76;
	mul.wide.s32 	%rd40, %r79, 4;
	add.s64 	%rd41, %rd1, %rd40;
	ld.global.u32 	%r80, [%rd41];
	setp.ne.s32 	%p19, %r80, %r12;
	selp.s64 	%rd42, -1, 0, %p19;
	setp.gt.s32 	%p20, %r10, %r13;
	setp.gt.s32 	%p21, %r10, 0;
	selp.b32 	%r81, 0, %r13, %p21;
	selp.b32 	%r82, %r9, %r81, %p20;
	add.s32 	%r83, %r10, %r82;
	add.s32 	%r84, %r83, -1;
	mul.wide.s32 	%rd43, %r84, 4;
	add.s64 	%rd44, %rd1, %rd43;
	ld.global.u32 	%r85, [%rd44];
	setp.ne.s32 	%p22, %r85, %r12;
	selp.s64 	%rd45, -1, 0, %p22;
	add.s64 	%rd46, %rd42, %rd45;
	add.s32 	%r86, %r14, %r10;
	setp.lt.s32 	%p23, %r86, %r13;
	shr.s32 	%r87, %r86, 31;
	and.b32  	%r88, %r87, %r13;
	selp.b32 	%r89, %r88, %r9, %p23;
	add.s32 	%r90, %r89, %r86;
	mul.wide.s32 	%rd47, %r90, 4;
	add.s64 	%rd48, %rd1, %rd47;
	ld.global.u32 	%r91, [%rd48];
	setp.ne.s32 	%p24, %r91, %r12;
	selp.s64 	%rd49, -1, 0, %p24;
	add.s64 	%rd50, %rd46, %rd49;
	sub.s32 	%r92, %r10, %r14;
	setp.lt.s32 	%p25, %r92, %r13;
	shr.s32 	%r93, %r92, 31;
	and.b32  	%r94, %r93, %r13;
	selp.b32 	%r95, %r94, %r9, %p25;
	add.s32 	%r96, %r95, %r92;
	mul.wide.s32 	%rd51, %r96, 4;
	add.s64 	%rd52, %rd1, %rd51;
	ld.global.u32 	%r97, [%rd52];
	setp.ne.s32 	%p26, %r97, %r12;
	selp.s64 	%rd53, -1, 0, %p26;
	add.s64 	%rd54, %rd50, %rd53;
	add.s32 	%r98, %r86, -1;
	setp.lt.s32 	%p27, %r98, %r13;
	shr.s32 	%r99, %r98, 31;
	and.b32  	%r100, %r99, %r13;
	selp.b32 	%r101, %r100, %r9, %p27;
	add.s32 	%r102, %r101, %r98;
	mul.wide.s32 	%rd55, %r102, 4;
	add.s64 	%rd56, %rd1, %rd55;
	ld.global.u32 	%r103, [%rd56];
	setp.ne.s32 	%p28, %r103, %r12;
	selp.s64 	%rd57, -1, 0, %p28;
	add.s64 	%rd58, %rd54, %rd57;
	add.s32 	%r104, %r2, %r10;
	setp.lt.s32 	%p29, %r104, %r13;
	shr.s32 	%r105, %r104, 31;
	and.b32  	%r106, %r105, %r13;
	selp.b32 	%r107, %r106, %r9, %p29;
	add.s32 	%r108, %r107, %r104;
	mul.wide.s32 	%rd59, %r108, 4;
	add.s64 	%rd60, %rd1, %rd59;
	ld.global.u32 	%r109, [%rd60];
	setp.ne.s32 	%p30, %r109, %r12;
	selp.s64 	%rd61, -1, 0, %p30;
	add.s64 	%rd62, %rd58, %rd61;
	add.s64 	%rd63, %rd62, %rd39;
	shl.b64 	%rd64, %rd63, 3;
	add.s64 	%rd65, %rd64, 96;
	and.b64  	%rd66, %rd65, 17179869176;
	add.s64 	%rd67, %rd16, %rd66;
	ld.global.f32 	%f1, [%rd67];
	shr.u32 	%r110, %r4, 2;
	xor.b32  	%r111, %r110, %r4;
	st.global.v2.u32 	[%rd2+8], {%r6, %r7};
	shl.b32 	%r112, %r8, 4;
	shl.b32 	%r113, %r111, 1;
	xor.b32  	%r114, %r113, %r112;
	xor.b32  	%r115, %r114, %r111;
	xor.b32  	%r116, %r115, %r8;
	st.global.v2.u32 	[%rd2+16], {%r8, %r116};
	add.s32 	%r117, %r3, 724874;
	st.global.v2.u32 	[%rd2], {%r117, %r5};
	add.s32 	%r118, %r116, %r117;
	cvt.rn.f32.u32 	%f2, %r118;
	fma.rn.f32 	%f3, %f2, 0f2F800000, 0f2F000000;
	setp.leu.f32 	%p31, %f1, %f3;
	@%p31 bra 	$L__BB1_3;
	ld.global.u32 	%r119, [%rd4];
	ld.global.u32 	%r120, [%rd3];
	xor.b32  	%r121, %r120, %r119;
	st.global.u32 	[%rd3], %r121;
	ld.global.u32 	%r122, [%rd4];
	xor.b32  	%r123, %r122, %r121;
	st.global.u32 	[%rd4], %r123;
	ld.global.u32 	%r124, [%rd3];
	xor.b32  	%r125, %r124, %r123;
	st.global.u32 	[%rd3], %r125;
$L__BB1_3:
	ret;

}


// ===== COMPILED SASS (sm_100) =====

	.target	sm_100

	.elftype	@"ET_EXEC"


//--------------------- .note.nv.tkinfo           --------------------------
	.section	.note.nv.tkinfo,"",@"SHT_NOTE"
	.sectionflags	@"SHF_NOTE_NV_TKINFO"
	.tkinfo
        /*0018*/ 	.word	0x00000002
        /*0030*/ 	.string	""
        /*0030*/ 	.string	"ptxas"
        /*0030*/ 	.string	"Cuda compilation tools, release 13.0, V13.0.88"
        /*0030*/ 	.string	"Build cuda_13.0.r13.0/compiler.36424714_0"
        /*0030*/ 	.string	"-arch sm_100 -m 64 "



//--------------------- .note.nv.cuinfo           --------------------------
	.section	.note.nv.cuinfo,"",@"SHT_NOTE"
	.sectionflags	@"SHF_NOTE_NV_CUINFO"
        /*0018*/ 	.short	0x0002
        /*001a*/ 	.short	0x0064
        /*001c*/ 	.short	0x0082
	.zero		2


//--------------------- .nv.info                  --------------------------
	.section	.nv.info,"",@"SHT_CUDA_INFO"
	.align	4


	//----- nvinfo : EIATTR_REGCOUNT
	.align		4
        /*0000*/ 	.byte	0x04, 0x2f
        /*0002*/ 	.short	(.L_10 - .L_9)
	.align		4
.L_9:
        /*0004*/ 	.word	index@(_Z7initRNGP17curandStateXORWOWj)
        /*0008*/ 	.word	0x0000001f


	//----- nvinfo : EIATTR_FRAME_SIZE
	.align		4
.L_10:
        /*000c*/ 	.byte	0x04, 0x11
        /*000e*/ 	.short	(.L_12 - .L_11)
	.align		4
.L_11:
        /*0010*/ 	.word	index@(_Z7initRNGP17curandStateXORWOWj)
        /*0014*/ 	.word	0x00000000


	//----- nvinfo : EIATTR_REGCOUNT
	.align		4
.L_12:
        /*0018*/ 	.byte	0x04, 0x2f
        /*001a*/ 	.short	(.L_14 - .L_13)
	.align		4
.L_13:
        /*001c*/ 	.word	index@(_Z21metropolisStep_kernelPiiiiP17curandStateXORWOWPf)
        /*0020*/ 	.word	0x00000020


	//----- nvinfo : EIATTR_FRAME_SIZE
	.align		4
.L_14:
        /*0024*/ 	.byte	0x04, 0x11
        /*0026*/ 	.short	(.L_16 - .L_15)
	.align		4
.L_15:
        /*0028*/ 	.word	index@(_Z21metropolisStep_kernelPiiiiP17curandStateXORWOWPf)
        /*002c*/ 	.word	0x00000000


	//----- nvinfo : EIATTR_MIN_STACK_SIZE
	.align		4
.L_16:
        /*0030*/ 	.byte	0x04, 0x12
        /*0032*/ 	.short	(.L_18 - .L_17)
	.align		4
.L_17:
        /*0034*/ 	.word	index@(_Z21metropolisStep_kernelPiiiiP17curandStateXORWOWPf)
        /*0038*/ 	.word	0x00000000


	//----- nvinfo : EIATTR_MIN_STACK_SIZE
	.align		4
.L_18:
        /*003c*/ 	.byte	0x04, 0x12
        /*003e*/ 	.short	(.L_20 - .L_19)
	.align		4
.L_19:
        /*0040*/ 	.word	index@(_Z7initRNGP17curandStateXORWOWj)
        /*0044*/ 	.word	0x00000000
.L_20:


//--------------------- .nv.compat                --------------------------
	.section	.nv.compat,"",@"SHT_CUDA_COMPAT_INFO"
	.align	4
        /*0000*/ 	.byte	0x02, 0x09, 0x00, 0x00, 0x02, 0x02, 0x01, 0x00, 0x02, 0x05, 0x05, 0x00, 0x03, 0x07, 0x01, 0x01
        /*0010*/ 	.byte	0x02, 0x03, 0x00, 0x00, 0x02, 0x06, 0x01, 0x00, 0x04, 0x0b, 0x08, 0x00, 0x09, 0x00, 0x00, 0x00
        /*0020*/ 	.byte	0x00, 0x00, 0x00, 0x00


//--------------------- .nv.info._Z21metropolisStep_kernelPiiiiP17curandStateXORWOWPf --------------------------
	.section	.nv.info._Z21metropolisStep_kernelPiiiiP17curandStateXORWOWPf,"",@"SHT_CUDA_INFO"
	.sectionflags	@""
	.align	4


	//----- nvinfo : EIATTR_CUDA_API_VERSION
	.align		4
        /*0000*/ 	.byte	0x04, 0x37
        /*0002*/ 	.short	(.L_22 - .L_21)
.L_21:
        /*0004*/ 	.word	0x00000082


	//----- nvinfo : EIATTR_KPARAM_INFO
	.align		4
.L_22:
        /*0008*/ 	.byte	0x04, 0x17
        /*000a*/ 	.short	(.L_24 - .L_23)
.L_23:
        /*000c*/ 	.word	0x00000000
        /*0010*/ 	.short	0x0005
        /*0012*/ 	.short	0x0020
        /*0014*/ 	.byte	0x00, 0xf5, 0x21, 0x00


	//----- nvinfo : EIATTR_KPARAM_INFO
	.align		4
.L_24:
        /*0018*/ 	.byte	0x04, 0x17
        /*001a*/ 	.short	(.L_26 - .L_25)
.L_25:
        /*001c*/ 	.word	0x00000000
        /*0020*/ 	.short	0x0004
        /*0022*/ 	.short	0x0018
        /*0024*/ 	.byte	0x00, 0xf5, 0x21, 0x00


	//----- nvinfo : EIATTR_KPARAM_INFO
	.align		4
.L_26:
        /*0028*/ 	.byte	0x04, 0x17
        /*002a*/ 	.short	(.L_28 - .L_27)
.L_27:
        /*002c*/ 	.word	0x00000000
        /*0030*/ 	.short	0x0003
        /*0032*/ 	.short	0x0010
        /*0034*/ 	.byte	0x00, 0xf0, 0x11, 0x00


	//----- nvinfo : EIATTR_KPARAM_INFO
	.align		4
.L_28:
        /*0038*/ 	.byte	0x04, 0x17
        /*003a*/ 	.short	(.L_30 - .L_29)
.L_29:
        /*003c*/ 	.word	0x00000000
        /*0040*/ 	.short	0x0002
        /*0042*/ 	.short	0x000c
        /*0044*/ 	.byte	0x00, 0xf0, 0x11, 0x00


	//----- nvinfo : EIATTR_KPARAM_INFO
	.align		4
.L_30:
        /*0048*/ 	.byte	0x04, 0x17
        /*004a*/ 	.short	(.L_32 - .L_31)
.L_31:
        /*004c*/ 	.word	0x00000000
        /*0050*/ 	.short	0x0001
        /*0052*/ 	.short	0x0008
        /*0054*/ 	.byte	0x00, 0xf0, 0x11, 0x00


	//----- nvinfo : EIATTR_KPARAM_INFO
	.align		4
.L_32:
        /*0058*/ 	.byte	0x04, 0x17
        /*005a*/ 	.short	(.L_34 - .L_33)
.L_33:
        /*005c*/ 	.word	0x00000000
        /*0060*/ 	.short	0x0000
        /*0062*/ 	.short	0x0000
        /*0064*/ 	.byte	0x00, 0xf5, 0x21, 0x00


	//----- nvinfo : EIATTR_SPARSE_MMA_MASK
	.align		4
.L_34:
        /*0068*/ 	.byte	0x03, 0x50
        /*006a*/ 	.short	0x0000


	//----- nvinfo : EIATTR_MAXREG_COUNT
	.align		4
        /*006c*/ 	.byte	0x03, 0x1b
        /*006e*/ 	.short	0x00ff


	//----- nvinfo : EIATTR_MERCURY_ISA_VERSION
	.align		4
        /*0070*/ 	.byte	0x03, 0x5f
        /*0072*/ 	.short	0x0101


	//----- nvinfo : EIATTR_VRC_CTA_INIT_COUNT
	.align		4
        /*0074*/ 	.byte	0x02, 0x4a
	.zero		1
	.zero		1


	//----- nvinfo : EIATTR_EXIT_INSTR_OFFSETS
	.align		4
        /*0078*/ 	.byte	0x04, 0x1c
        /*007a*/ 	.short	(.L_36 - .L_35)


	//   ....[0]....
.L_35:
        /*007c*/ 	.word	0x000003d0


	//   ....[1]....
        /*0080*/ 	.word	0x00000d70


	//   ....[2]....
        /*0084*/ 	.word	0x00000e20


	//----- nvinfo : EIATTR_CBANK_PARAM_SIZE
	.align		4
.L_36:
        /*0088*/ 	.byte	0x03, 0x19
        /*008a*/ 	.short	0x0028


	//----- nvinfo : EIATTR_PARAM_CBANK
	.align		4
        /*008c*/ 	.byte	0x04, 0x0a
        /*008e*/ 	.short	(.L_38 - .L_37)
	.align		4
.L_37:
        /*0090*/ 	.word	index@(.nv.constant0._Z21metropolisStep_kernelPiiiiP17curandStateXORWOWPf)
        /*0094*/ 	.short	0x0380
        /*0096*/ 	.short	0x0028


	//----- nvinfo : EIATTR_SW_WAR
	.align		4
.L_38:
        /*0098*/ 	.byte	0x04, 0x36
        /*009a*/ 	.short	(.L_40 - .L_39)
.L_39:
        /*009c*/ 	.word	0x00000008
.L_40:


//--------------------- .nv.info._Z7initRNGP17curandStateXORWOWj --------------------------
	.section	.nv.info._Z7initRNGP17curandStateXORWOWj,"",@"SHT_CUDA_INFO"
	.sectionflags	@""
	.align	4


	//----- nvinfo : EIATTR_CUDA_API_VERSION
	.align		4
        /*0000*/ 	.byte	0x04, 0x37
        /*0002*/ 	.short	(.L_42 - .L_41)
.L_41:
        /*0004*/ 	.word	0x00000082


	//----- nvinfo : EIATTR_KPARAM_INFO
	.align		4
.L_42:
        /*0008*/ 	.byte	0x04, 0x17
        /*000a*/ 	.short	(.L_44 - .L_43)
.L_43:
        /*000c*/ 	.word	0x00000000
        /*0010*/ 	.short	0x0001
        /*0012*/ 	.short	0x0008
        /*0014*/ 	.byte	0x00, 0xf0, 0x11, 0x00


	//----- nvinfo : EIATTR_KPARAM_INFO
	.align		4
.L_44:
        /*0018*/ 	.byte	0x04, 0x17
        /*001a*/ 	.short	(.L_46 - .L_45)
.L_45:
        /*001c*/ 	.word	0x00000000
        /*0020*/ 	.short	0x0000
        /*0022*/ 	.short	0x0000
        /*0024*/ 	.byte	0x00, 0xf5, 0x21, 0x00


	//----- nvinfo : EIATTR_SPARSE_MMA_MASK
	.align		4
.L_46:
        /*0028*/ 	.byte	0x03, 0x50
        /*002a*/ 	.short	0x0000


	//----- nvinfo : EIATTR_MAXREG_COUNT
	.align		4
        /*002c*/ 	.byte	0x03, 0x1b
        /*002e*/ 	.short	0x00ff


	//----- nvinfo : EIATTR_MERCURY_ISA_VERSION
	.align		4
        /*0030*/ 	.byte	0x03, 0x5f
        /*0032*/ 	.short	0x0101


	//----- nvinfo : EIATTR_VRC_CTA_INIT_COUNT
	.align		4
        /*0034*/ 	.byte	0x02, 0x4a
	.zero		1
	.zero		1


	//----- nvinfo : EIATTR_EXIT_INSTR_OFFSETS
	.align		4
        /*0038*/ 	.byte	0x04, 0x1c
        /*003a*/ 	.short	(.L_48 - .L_47)


	//   ....[0]....
.L_47:
        /*003c*/ 	.word	0x00000ea0


	//----- nvinfo : EIATTR_CRS_STACK_SIZE
	.align		4
.L_48:
        /*0040*/ 	.byte	0x04, 0x1e
        /*0042*/ 	.short	(.L_50 - .L_49)
.L_49:
        /*0044*/ 	.word	0x00000000


	//----- nvinfo : EIATTR_CBANK_PARAM_SIZE
	.align		4
.L_50:
        /*0048*/ 	.byte	0x03, 0x19
        /*004a*/ 	.short	0x000c


	//----- nvinfo : EIATTR_PARAM_CBANK
	.align		4
        /*004c*/ 	.byte	0x04, 0x0a
        /*004e*/ 	.short	(.L_52 - .L_51)
	.align		4
.L_51:
        /*0050*/ 	.word	index@(.nv.constant0._Z7initRNGP17curandStateXORWOWj)
        /*0054*/ 	.short	0x0380
        /*0056*/ 	.short	0x000c


	//----- nvinfo : EIATTR_SW_WAR
	.align		4
.L_52:
        /*0058*/ 	.byte	0x04, 0x36
        /*005a*/ 	.short	(.L_54 - .L_53)
.L_53:
        /*005c*/ 	.word	0x00000008
.L_54:


//--------------------- .nv.callgraph             --------------------------
	.section	.nv.callgraph,"",@"SHT_CUDA_CALLGRAPH"
	.align	4
	.sectionentsize	8
	.align		4
        /*0000*/ 	.word	0x00000000
	.align		4
        /*0004*/ 	.word	0xffffffff
	.align		4
        /*0008*/ 	.word	0x00000000
	.align		4
        /*000c*/ 	.word	0xfffffffe
	.align		4
        /*0010*/ 	.word	0x00000000
	.align		4
        /*0014*/ 	.word	0xfffffffd
	.align		4
        /*0018*/ 	.word	0x00000000
	.align		4
        /*001c*/ 	.word	0xfffffffc


//--------------------- .nv.constant4             --------------------------
	.section	.nv.constant4,"a",@progbits
	.align	8
	.align		8
.nv.constant4:
        /*0000*/ 	.dword	precalc_xorwow_matrix
	.align		8
        /*0008*/ 	.dword	precalc_xorwow_offset_matrix
	.align		8
        /*0010*/ 	.dword	mrg32k3aM1
	.align		8
        /*0018*/ 	.dword	mrg32k3aM2
	.align		8
        /*0020*/ 	.dword	mrg32k3aM1SubSeq
	.align		8
        /*0028*/ 	.dword	mrg32k3aM2SubSeq
	.align		8
        /*0030*/ 	.dword	mrg32k3aM1Seq
	.align		8
        /*0038*/ 	.dword	mrg32k3aM2Seq


//--------------------- .nv.constant3             --------------------------
	.section	.nv.constant3,"a",@progbits
	.align	8
.nv.constant3:
	.type		__cr_lgamma_table,@object
	.size		__cr_lgamma_table,(.L_8 - __cr_lgamma_table)
__cr_lgamma_table:
        /*0000*/ 	.byte	0x00, 0x00, 0x00, 0x00, 0x00, 0x00, 0x00, 0x00, 0x00, 0x00, 0x00, 0x00, 0x00, 0x00, 0x00, 0x00
        /*0010*/ 	.byte	0xef, 0x39, 0xfa, 0xfe, 0x42, 0x2e, 0xe6, 0x3f, 0x02, 0x20, 0x2a, 0xfa, 0x0b, 0xab, 0xfc, 0x3f
        /*0020*/ 	.byte	0xf9, 0x2c, 0x92, 0x7c, 0xa7, 0x6c, 0x09, 0x40, 0xc9, 0x79, 0x44, 0x3c, 0x64, 0x26, 0x13, 0x40
        /*0030*/ 	.byte	0xca, 0x01, 0xcf, 0x3a, 0x27, 0x51, 0x1a, 0x40, 0x30, 0xcc, 0x2d, 0xf3, 0xe1, 0x0c, 0x21, 0x40
        /*0040*/ 	.byte	0x0d, 0xb7, 0xfc, 0x82, 0x8e, 0x35, 0x25, 0x40
.L_8:


//--------------------- .text._Z21metropolisStep_kernelPiiiiP17curandStateXORWOWPf --------------------------
	.section	.text._Z21metropolisStep_kernelPiiiiP17curandStateXORWOWPf,"ax",@progbits
	.align	128
        .global         _Z21metropolisStep_kernelPiiiiP17curandStateXORWOWPf
        .type           _Z21metropolisStep_kernelPiiiiP17curandStateXORWOWPf,@function
        .size           _Z21metropolisStep_kernelPiiiiP17curandStateXORWOWPf,(.L_x_10 - _Z21metropolisStep_kernelPiiiiP17curandStateXORWOWPf)
        .other          _Z21metropolisStep_kernelPiiiiP17curandStateXORWOWPf,@"STO_CUDA_ENTRY STV_DEFAULT"
_Z21metropolisStep_kernelPiiiiP17curandStateXORWOWPf:
.text._Z21metropolisStep_kernelPiiiiP17curandStateXORWOWPf:
[----:B------:R-:W-:Y:S01]  /*0000*/  LDC R1, c[0x0][0x37c] ;  /* 0x0000df00ff017b82 */ /* 0x000fe20000000800 */
[----:B------:R-:W0:Y:S07]  /*0010*/  S2R R0, SR_TID.X ;  /* 0x0000000000007919 */ /* 0x000e2e0000002100 */
[----:B------:R-:W0:Y:S01]  /*0020*/  S2UR UR6, SR_CTAID.X ;  /* 0x00000000000679c3 */ /* 0x000e220000002500 */
[----:B------:R-:W1:Y:S07]  /*0030*/  LDCU.64 UR4, c[0x0][0x358] ;  /* 0x00006b00ff0477ac */ /* 0x000e6e0008000a00 */
[----:B------:R-:W0:Y:S08]  /*0040*/  LDC R29, c[0x0][0x360] ;  /* 0x0000d800ff1d7b82 */ /* 0x000e300000000800 */
[----:B------:R-:W2:Y:S08]  /*0050*/  LDC.64 R12, c[0x0][0x398] ;  /* 0x0000e600ff0c7b82 */ /* 0x000eb00000000a00 */
[----:B------:R-:W3:Y:S01]  /*0060*/  LDC.64 R20, c[0x0][0x388] ;  /* 0x0000e200ff147b82 */ /* 0x000ee20000000a00 */
[----:B0-----:R-:W-:-:S07]  /*0070*/  IMAD R29, R29, UR6, R0 ;  /* 0x000000061d1d7c24 */ /* 0x001fce000f8e0200 */
[----:B------:R-:W0:Y:S01]  /*0080*/  LDC R4, c[0x0][0x390] ;  /* 0x0000e400ff047b82 */ /* 0x000e220000000800 */
[----:B--2---:R-:W-:-:S07]  /*0090*/  IMAD.WIDE.U32 R12, R29, 0x30, R12 ;  /* 0x000000301d0c7825 */ /* 0x004fce00078e000c */
[----:B------:R-:W2:Y:S01]  /*00a0*/  LDC.64 R22, c[0x0][0x380] ;  /* 0x0000e000ff167b82 */ /* 0x000ea20000000a00 */
[----:B-1----:R-:W4:Y:S04]  /*00b0*/  LDG.E.64 R10, desc[UR4][R12.64] ;  /* 0x000000040c0a7981 */ /* 0x002f28000c1e1b00 */
[----:B------:R-:W5:Y:S04]  /*00c0*/  LDG.E.64 R16, desc[UR4][R12.64+0x10] ;  /* 0x000010040c107981 */ /* 0x000f68000c1e1b00 */
[----:B------:R-:W3:Y:S01]  /*00d0*/  LDG.E.64 R14, desc[UR4][R12.64+0x8] ;  /* 0x000008040c0e7981 */ /* 0x000ee2000c1e1b00 */
[----:B0-----:R-:W-:Y:S01]  /*00e0*/  IMAD R29, R29, 0x7, R4 ;  /* 0x000000071d1d7824 */ /* 0x001fe200078e0204 */
[----:B----4-:R-:W-:Y:S01]  /*00f0*/  SHF.R.U32.HI R0, RZ, 0x2, R11 ;  /* 0x00000002ff007819 */ /* 0x010fe2000001160b */
[----:B------:R-:W-:-:S03]  /*0100*/  VIADD R26, R10, 0x587c5 ;  /* 0x000587c50a1a7836 */ /* 0x000fc60000000000 */
[----:B------:R-:W-:Y:S01]  /*0110*/  LOP3.LUT R0, R0, R11, RZ, 0x3c, !PT ;  /* 0x0000000b00007212 */ /* 0x000fe200078e3cff */
[----:B-----5:R-:W-:Y:S02]  /*0120*/  IMAD.SHL.U32 R3, R17, 0x10, RZ ;  /* 0x0000001011037824 */ /* 0x020fe400078e00ff */
[----:B------:R-:W-:Y:S02]  /*0130*/  IMAD.MOV.U32 R25, RZ, RZ, R16 ;  /* 0x000000ffff197224 */ /* 0x000fe400078e0010 */
[C---:B------:R-:W-:Y:S02]  /*0140*/  IMAD.SHL.U32 R2, R0.reuse, 0x2, RZ ;  /* 0x0000000200027824 */ /* 0x040fe400078e00ff */
[----:B------:R-:W-:Y:S02]  /*0150*/  IMAD.MOV.U32 R18, RZ, RZ, R17 ;  /* 0x000000ffff127224 */ /* 0x000fe400078e0011 */
[----:B---3--:R-:W-:Y:S01]  /*0160*/  IMAD.MOV.U32 R24, RZ, RZ, R15 ;  /* 0x000000ffff187224 */ /* 0x008fe200078e000f */
[----:B------:R-:W-:Y:S01]  /*0170*/  LOP3.LUT R2, R0, R2, R3, 0x96, !PT ;  /* 0x0000000200027212 */ /* 0x000fe200078e9603 */
[----:B------:R-:W-:-:S03]  /*0180*/  IMAD.MOV.U32 R27, RZ, RZ, R14 ;  /* 0x000000ffff1b7224 */ /* 0x000fc600078e000e */
[----:B------:R-:W-:Y:S01]  /*0190*/  LOP3.LUT R19, R2, R17, RZ, 0x3c, !PT ;  /* 0x0000001102137212 */ /* 0x000fe200078e3cff */
[----:B------:R0:W-:Y:S04]  /*01a0*/  STG.E.64 desc[UR4][R12.64+0x8], R24 ;  /* 0x000008180c007986 */ /* 0x0001e8000c101b04 */
[----:B------:R-:W-:Y:S01]  /*01b0*/  IMAD.IADD R0, R19, 0x1, R26 ;  /* 0x0000000113007824 */ /* 0x000fe200078e021a */
[----:B------:R0:W-:Y:S03]  /*01c0*/  STG.E.64 desc[UR4][R12.64+0x10], R18 ;  /* 0x000010120c007986 */ /* 0x0001e6000c101b04 */
[----:B------:R-:W-:Y:S01]  /*01d0*/  IMAD.HI.U32 R2, R0, -0x55555555, RZ ;  /* 0xaaaaaaab00027827 */ /* 0x000fe200078e00ff */
[----:B------:R0:W-:Y:S04]  /*01e0*/  STG.E.64 desc[UR4][R12.64], R26 ;  /* 0x0000001a0c007986 */ /* 0x0001e8000c101b04 */
[----:B------:R-:W-:Y:S01]  /*01f0*/  SHF.R.U32.HI R3, RZ, 0x2, R2 ;  /* 0x00000002ff037819 */ /* 0x000fe20000011602 */
[----:B------:R-:W-:-:S04]  /*0200*/  IMAD.MOV R2, RZ, RZ, -R21 ;  /* 0x000000ffff027224 */ /* 0x000fc800078e0a15 */
[----:B------:R-:W-:-:S04]  /*0210*/  IMAD R3, R3, -0x6, R0 ;  /* 0xfffffffa03037824 */ /* 0x000fc800078e0200 */
[----:B------:R-:W-:-:S05]  /*0220*/  IMAD.SHL.U32 R3, R3, 0x4, RZ ;  /* 0x0000000403037824 */ /* 0x000fca00078e00ff */
[C---:B------:R-:W-:Y:S02]  /*0230*/  ISETP.EQ.AND P0, PT, R3.reuse, RZ, PT ;  /* 0x000000ff0300720c */ /* 0x040fe40003f02270 */
[C---:B------:R-:W-:Y:S02]  /*0240*/  ISETP.EQ.AND P1, PT, R3.reuse, 0x4, PT ;  /* 0x000000040300780c */ /* 0x040fe40003f22270 */
[----:B------:R-:W-:-:S09]  /*0250*/  ISETP.EQ.AND P2, PT, R3, 0x8, PT ;  /* 0x000000080300780c */ /* 0x000fd20003f42270 */
[----:B------:R-:W-:Y:S01]  /*0260*/  @P0 IMAD.MOV.U32 R0, RZ, RZ, 0x1 ;  /* 0x00000001ff000424 */ /* 0x000fe200078e00ff */
[C---:B------:R-:W-:Y:S01]  /*0270*/  ISETP.EQ.AND P0, PT, R3.reuse, 0xc, PT ;  /* 0x0000000c0300780c */ /* 0x040fe20003f02270 */
[----:B------:R-:W-:Y:S01]  /*0280*/  @P1 IMAD.MOV.U32 R0, RZ, RZ, -0x1 ;  /* 0xffffffffff001424 */ /* 0x000fe200078e00ff */
[----:B------:R-:W-:-:S05]  /*0290*/  ISETP.EQ.AND P1, PT, R3, 0x10, PT ;  /* 0x000000100300780c */ /* 0x000fca0003f22270 */
[----:B------:R-:W1:Y:S01]  /*02a0*/  @P2 LDC R0, c[0x0][0x38c] ;  /* 0x0000e300ff002b82 */ /* 0x000e620000000800 */
[----:B------:R-:W-:Y:S01]  /*02b0*/  ISETP.EQ.AND P2, PT, R3, 0x14, PT ;  /* 0x000000140300780c */ /* 0x000fe20003f42270 */
[----:B------:R-:W-:-:S04]  /*02c0*/  IMAD.MOV R3, RZ, RZ, -R20 ;  /* 0x000000ffff037224 */ /* 0x000fc800078e0a14 */
[----:B-1----:R-:W-:Y:S02]  /*02d0*/  @P0 IMAD.MOV.U32 R0, RZ, RZ, R2 ;  /* 0x000000ffff000224 */ /* 0x002fe400078e0002 */
[----:B------:R-:W-:-:S04]  /*02e0*/  VIADD R2, R21, 0xffffffff ;  /* 0xffffffff15027836 */ /* 0x000fc80000000000 */
[----:B------:R-:W-:Y:S01]  /*02f0*/  @P1 IMAD.MOV.U32 R0, RZ, RZ, R2 ;  /* 0x000000ffff001224 */ /* 0x000fe200078e0002 */
[----:B------:R-:W-:-:S05]  /*0300*/  IADD3 R2, PT, PT, -R21, 0x1, RZ ;  /* 0x0000000115027810 */ /* 0x000fca0007ffe1ff */
[----:B------:R-:W-:-:S04]  /*0310*/  @P2 IMAD.MOV.U32 R0, RZ, RZ, R2 ;  /* 0x000000ffff002224 */ /* 0x000fc800078e0002 */
[----:B------:R-:W-:-:S05]  /*0320*/  IMAD.IADD R5, R29, 0x1, R0 ;  /* 0x000000011d057824 */ /* 0x000fca00078e0200 */
[----:B------:R-:W-:Y:S02]  /*0330*/  SHF.R.S32.HI R7, RZ, 0x1f, R5 ;  /* 0x0000001fff077819 */ /* 0x000fe40000011405 */
[-C--:B------:R-:W-:Y:S02]  /*0340*/  ISETP.GE.AND P0, PT, R5, R20.reuse, PT ;  /* 0x000000140500720c */ /* 0x080fe40003f06270 */
[----:B------:R-:W-:Y:S01]  /*0350*/  LOP3.LUT R0, R7, R20, RZ, 0xc0, !PT ;  /* 0x0000001407007212 */ /* 0x000fe200078ec0ff */
[----:B--2---:R-:W-:-:S03]  /*0360*/  IMAD.WIDE R6, R29, 0x4, R22 ;  /* 0x000000041d067825 */ /* 0x004fc600078e0216 */
[----:B------:R-:W-:Y:S02]  /*0370*/  SEL R0, R0, R3, !P0 ;  /* 0x0000000300007207 */ /* 0x000fe40004000000 */
[----:B------:R-:W2:Y:S03]  /*0380*/  LDG.E R28, desc[UR4][R6.64] ;  /* 0x00000004061c7981 */ /* 0x000ea6000c1e1900 */
[----:B------:R-:W-:-:S04]  /*0390*/  IMAD.IADD R4, R5, 0x1, R0 ;  /* 0x0000000105047824 */ /* 0x000fc800078e0200 */
[----:B------:R-:W-:-:S05]  /*03a0*/  IMAD.WIDE R8, R4, 0x4, R22 ;  /* 0x0000000404087825 */ /* 0x000fca00078e0216 */
[----:B------:R-:W2:Y:S02]  /*03b0*/  LDG.E R5, desc[UR4][R8.64] ;  /* 0x0000000408057981 */ /* 0x000ea4000c1e1900 */
[----:B--2---:R-:W-:-:S13]  /*03c0*/  ISETP.NE.AND P0, PT, R28, R5, PT ;  /* 0x000000051c00720c */ /* 0x004fda0003f05270 */
[----:B0-----:R-:W-:Y:S05]  /*03d0*/  @!P0 EXIT ;  /* 0x000000000000894d */ /* 0x001fea0003800000 */
[C---:B------:R-:W-:Y:S01]  /*03e0*/  VIADD R11, R29.reuse, 0x1 ;  /* 0x000000011d0b7836 */ /* 0x040fe20000000000 */
[----:B------:R-:W-:Y:S01]  /*03f0*/  ISETP.GE.AND P1, PT, R29, -0x1, PT ;  /* 0xffffffff1d00780c */ /* 0x000fe20003f26270 */
[----:B------:R-:W0:Y:S03]  /*0400*/  LDCU.64 UR6, c[0x0][0x3a0] ;  /* 0x00007400ff0677ac */ /* 0x000e260008000a00 */
[----:B------:R-:W-:Y:S02]  /*0410*/  ISETP.GE.AND P0, PT, R11, R20, PT ;  /* 0x000000140b00720c */ /* 0x000fe40003f06270 */
[----:B------:R-:W-:-:S04]  /*0420*/  SEL R0, R20, RZ, !P1 ;  /* 0x000000ff14007207 */ /* 0x000fc80004800000 */
[----:B------:R-:W-:-:S05]  /*0430*/  SEL R0, R0, R3, !P0 ;  /* 0x0000000300007207 */ /* 0x000fca0004000000 */
[----:B------:R-:W-:-:S04]  /*0440*/  IMAD.IADD R25, R11, 0x1, R0 ;  /* 0x000000010b197824 */ /* 0x000fc800078e0200 */
[----:B------:R-:W-:-:S06]  /*0450*/  IMAD.WIDE R24, R25, 0x4, R22 ;  /* 0x0000000419187825 */ /* 0x000fcc00078e0216 */
[----:B------:R-:W2:Y:S01]  /*0460*/  LDG.E R25, desc[UR4][R24.64] ;  /* 0x0000000418197981 */ /* 0x000ea2000c1e1900 */
[C---:B------:R-:W-:Y:S01]  /*0470*/  IMAD.IADD R11, R29.reuse, 0x1, R21 ;  /* 0x000000011d0b7824 */ /* 0x040fe200078e0215 */
[C---:B------:R-:W-:Y:S02]  /*0480*/  ISETP.GT.AND P1, PT, R29.reuse, RZ, PT ;  /* 0x000000ff1d00720c */ /* 0x040fe40003f24270 */
[-C--:B------:R-:W-:Y:S02]  /*0490*/  ISETP.GT.AND P0, PT, R29, R20.reuse, PT ;  /* 0x000000141d00720c */ /* 0x080fe40003f04270 */
[----:B------:R-:W-:Y:S02]  /*04a0*/  SHF.R.S32.HI R27, RZ, 0x1f, R11 ;  /* 0x0000001fff1b7819 */ /* 0x000fe4000001140b */
[----:B------:R-:W-:Y:S02]  /*04b0*/  SEL R0, R20, RZ, !P1 ;  /* 0x000000ff14007207 */ /* 0x000fe40004800000 */
[----:B------:R-:W-:-:S02]  /*04c0*/  ISETP.GE.AND P1, PT, R11, R20, PT ;  /* 0x000000140b00720c */ /* 0x000fc40003f26270 */
[----:B------:R-:W-:Y:S02]  /*04d0*/  LOP3.LUT R18, R27, R20, RZ, 0xc0, !PT ;  /* 0x000000141b127212 */ /* 0x000fe400078ec0ff */
[----:B------:R-:W-:Y:S02]  /*04e0*/  SEL R0, R3, R0, P0 ;  /* 0x0000000003007207 */ /* 0x000fe40000000000 */
[----:B------:R-:W-:Y:S02]  /*04f0*/  SEL R18, R18, R3, !P1 ;  /* 0x0000000312127207 */ /* 0x000fe40004800000 */
[----:B------:R-:W-:-:S05]  /*0500*/  IADD3 R27, PT, PT, R29, -0x1, R0 ;  /* 0xffffffff1d1b7810 */ /* 0x000fca0007ffe000 */
[----:B------:R-:W-:-:S06]  /*0510*/  IMAD.WIDE R26, R27, 0x4, R22 ;  /* 0x000000041b1a7825 */ /* 0x000fcc00078e0216 */
[----:B------:R-:W3:Y:S01]  /*0520*/  LDG.E R27, desc[UR4][R26.64] ;  /* 0x000000041a1b7981 */ /* 0x000ee2000c1e1900 */
[----:B--2---:R-:W-:Y:S01]  /*0530*/  ISETP.NE.AND P0, PT, R25, R28, PT ;  /* 0x0000001c1900720c */ /* 0x004fe20003f05270 */
[----:B------:R-:W-:-:S04]  /*0540*/  IMAD.IADD R25, R11, 0x1, R18 ;  /* 0x000000010b197824 */ /* 0x000fc800078e0212 */
[----:B------:R-:W-:-:S06]  /*0550*/  IMAD.WIDE R24, R25, 0x4, R22 ;  /* 0x0000000419187825 */ /* 0x000fcc00078e0216 */
[----:B------:R1:W2:Y:S01]  /*0560*/  LDG.E R25, desc[UR4][R24.64] ;  /* 0x0000000418197981 */ /* 0x0002a2000c1e1900 */
[----:B------:R-:W-:Y:S01]  /*0570*/  VIADD R11, R11, 0xffffffff ;  /* 0xffffffff0b0b7836 */ /* 0x000fe20000000000 */
[----:B-1----:R-:W-:Y:S02]  /*0580*/  SEL R24, RZ, 0xffffffff, !P0 ;  /* 0xffffffffff187807 */ /* 0x002fe40004000000 */
[-C--:B---3--:R-:W-:Y:S02]  /*0590*/  ISETP.NE.AND P1, PT, R27, R28.reuse, PT ;  /* 0x0000001c1b00720c */ /* 0x088fe40003f25270 */
[----:B------:R-:W-:Y:S02]  /*05a0*/  SHF.R.S32.HI R27, RZ, 0x1f, R11 ;  /* 0x0000001fff1b7819 */ /* 0x000fe4000001140b */
[----:B--2---:R-:W-:Y:S02]  /*05b0*/  ISETP.NE.AND P2, PT, R25, R28, PT ;  /* 0x0000001c1900720c */ /* 0x004fe40003f45270 */
[----:B------:R-:W-:-:S02]  /*05c0*/  SEL R25, RZ, 0xffffffff, !P1 ;  /* 0xffffffffff197807 */ /* 0x000fc40004800000 */
[----:B------:R-:W-:-:S04]  /*05d0*/  SEL R0, RZ, 0xffffffff, !P2 ;  /* 0xffffffffff007807 */ /* 0x000fc80005000000 */
[----:B------:R-:W-:-:S04]  /*05e0*/  IADD3 R18, P0, P1, R0, R24, R25 ;  /* 0x0000001800127210 */ /* 0x000fc8000791e019 */
[----:B------:R-:W-:Y:S02]  /*05f0*/  IADD3.X R0, PT, PT, R0, R24, R25, P0, P1 ;  /* 0x0000001800007210 */ /* 0x000fe400007e2419 */
[-C--:B------:R-:W-:Y:S02]  /*0600*/  ISETP.GE.AND P0, PT, R11, R20.reuse, PT ;  /* 0x000000140b00720c */ /* 0x080fe40003f06270 */
[----:B------:R-:W-:-:S04]  /*0610*/  LOP3.LUT R24, R27, R20, RZ, 0xc0, !PT ;  /* 0x000000141b187212 */ /* 0x000fc800078ec0ff */
[----:B------:R-:W-:-:S05]  /*0620*/  SEL R24, R24, R3, !P0 ;  /* 0x0000000318187207 */ /* 0x000fca0004000000 */
[----:B------:R-:W-:Y:S02]  /*0630*/  IMAD.IADD R25, R11, 0x1, R24 ;  /* 0x000000010b197824 */ /* 0x000fe400078e0218 */
[----:B------:R-:W-:-:S05]  /*0640*/  IMAD.IADD R11, R29, 0x1, -R21 ;  /* 0x000000011d0b7824 */ /* 0x000fca00078e0a15 */
[----:B------:R-:W-:Y:S02]  /*0650*/  SHF.R.S32.HI R27, RZ, 0x1f, R11 ;  /* 0x0000001fff1b7819 */ /* 0x000fe4000001140b */
[-C--:B------:R-:W-:Y:S02]  /*0660*/  ISETP.GE.AND P0, PT, R11, R20.reuse, PT ;  /* 0x000000140b00720c */ /* 0x080fe40003f06270 */
[----:B------:R-:W-:-:S04]  /*0670*/  LOP3.LUT R24, R27, R20, RZ, 0xc0, !PT ;  /* 0x000000141b187212 */ /* 0x000fc800078ec0ff */
[----:B------:R-:W-:-:S05]  /*0680*/  SEL R24, R24, R3, !P0 ;  /* 0x0000000318187207 */ /* 0x000fca0004000000 */
[----:B------:R-:W-:Y:S02]  /*0690*/  IMAD.IADD R27, R11, 0x1, R24 ;  /* 0x000000010b1b7824 */ /* 0x000fe400078e0218 */
[----:B------:R-:W-:-:S04]  /*06a0*/  IMAD.WIDE R24, R25, 0x4, R22 ;  /* 0x0000000419187825 */ /* 0x000fc800078e0216 */
[----:B------:R-:W-:Y:S02]  /*06b0*/  IMAD.WIDE R26, R27, 0x4, R22 ;  /* 0x000000041b1a7825 */ /* 0x000fe400078e0216 */
[----:B------:R-:W2:Y:S04]  /*06c0*/  LDG.E R25, desc[UR4][R24.64] ;  /* 0x0000000418197981 */ /* 0x000ea8000c1e1900 */
[----:B------:R-:W3:Y:S01]  /*06d0*/  LDG.E R27, desc[UR4][R26.64] ;  /* 0x000000041a1b7981 */ /* 0x000ee2000c1e1900 */
[----:B------:R-:W-:Y:S01]  /*06e0*/  IMAD.IADD R29, R29, 0x1, R2 ;  /* 0x000000011d1d7824 */ /* 0x000fe200078e0202 */
[-C--:B--2---:R-:W-:Y:S02]  /*06f0*/  ISETP.NE.AND P1, PT, R25, R28.reuse, PT ;  /* 0x0000001c1900720c */ /* 0x084fe40003f25270 */
[----:B---3--:R-:W-:-:S02]  /*0700*/  ISETP.NE.AND P0, PT, R27, R28, PT ;  /* 0x0000001c1b00720c */ /* 0x008fc40003f05270 */
[----:B------:R-:W-:Y:S02]  /*0710*/  SEL R25, RZ, 0xffffffff, !P1 ;  /* 0xffffffffff197807 */ /* 0x000fe40004800000 */
[----:B------:R-:W-:-:S04]  /*0720*/  SEL R24, RZ, 0xffffffff, !P0 ;  /* 0xffffffffff187807 */ /* 0x000fc80004000000 */
[C-C-:B------:R-:W-:Y:S02]  /*0730*/  IADD3 R11, P0, P1, R25.reuse, R18, R24.reuse ;  /* 0x00000012190b7210 */ /* 0x140fe4000791e018 */
[----:B------:R-:W-:Y:S02]  /*0740*/  SHF.R.S32.HI R18, RZ, 0x1f, R29 ;  /* 0x0000001fff127819 */ /* 0x000fe4000001141d */
[----:B------:R-:W-:Y:S02]  /*0750*/  IADD3.X R0, PT, PT, R25, R0, R24, P0, P1 ;  /* 0x0000000019007210 */ /* 0x000fe400007e2418 */
[-C--:B------:R-:W-:Y:S02]  /*0760*/  ISETP.GE.AND P0, PT, R29, R20.reuse, PT ;  /* 0x000000141d00720c */ /* 0x080fe40003f06270 */
[----:B------:R-:W-:-:S04]  /*0770*/  LOP3.LUT R18, R18, R20, RZ, 0xc0, !PT ;  /* 0x0000001412127212 */ /* 0x000fc800078ec0ff */
[----:B------:R-:W-:-:S05]  /*0780*/  SEL R18, R18, R3, !P0 ;  /* 0x0000000312127207 */ /* 0x000fca0004000000 */
[----:B------:R-:W-:-:S04]  /*0790*/  IMAD.IADD R27, R29, 0x1, R18 ;  /* 0x000000011d1b7824 */ /* 0x000fc800078e0212 */
[----:B------:R-:W-:Y:S01]  /*07a0*/  IMAD.WIDE R26, R27, 0x4, R22 ;  /* 0x000000041b1a7825 */ /* 0x000fe200078e0216 */
[----:B------:R-:W-:-:S03]  /*07b0*/  ISETP.GE.AND P1, PT, R4, -0x1, PT ;  /* 0xffffffff0400780c */ /* 0x000fc60003f26270 */
[----:B------:R-:W-:Y:S02]  /*07c0*/  VIADD R25, R4, 0x1 ;  /* 0x0000000104197836 */ /* 0x000fe40000000000 */
[----:B------:R-:W2:Y:S01]  /*07d0*/  LDG.E R27, desc[UR4][R26.64] ;  /* 0x000000041a1b7981 */ /* 0x000ea2000c1e1900 */
[----:B------:R-:W-:Y:S02]  /*07e0*/  SEL R18, R20, RZ, !P1 ;  /* 0x000000ff14127207 */ /* 0x000fe40004800000 */
[----:B------:R-:W-:-:S04]  /*07f0*/  ISETP.GE.AND P0, PT, R25, R20, PT ;  /* 0x000000141900720c */ /* 0x000fc80003f06270 */
[----:B------:R-:W-:-:S05]  /*0800*/  SEL R18, R18, R3, !P0 ;  /* 0x0000000312127207 */ /* 0x000fca0004000000 */
[----:B------:R-:W-:-:S04]  /*0810*/  IMAD.IADD R25, R25, 0x1, R18 ;  /* 0x0000000119197824 */ /* 0x000fc800078e0212 */
[----:B------:R-:W-:-:S06]  /*0820*/  IMAD.WIDE R24, R25, 0x4, R22 ;  /* 0x0000000419187825 */ /* 0x000fcc00078e0216 */
[----:B------:R1:W3:Y:S01]  /*0830*/  LDG.E R24, desc[UR4][R24.64] ;  /* 0x0000000418187981 */ /* 0x0002e2000c1e1900 */
[C---:B------:R-:W-:Y:S02]  /*0840*/  ISETP.GT.AND P1, PT, R4.reuse, RZ, PT ;  /* 0x000000ff0400720c */ /* 0x040fe40003f24270 */
[----:B------:R-:W-:Y:S02]  /*0850*/  ISETP.GT.AND P0, PT, R4, R20, PT ;  /* 0x000000140400720c */ /* 0x000fe40003f04270 */
[----:B------:R-:W-:-:S04]  /*0860*/  SEL R18, R20, RZ, !P1 ;  /* 0x000000ff14127207 */ /* 0x000fc80004800000 */
[----:B------:R-:W-:-:S04]  /*0870*/  SEL R29, R3, R18, P0 ;  /* 0x00000012031d7207 */ /* 0x000fc80000000000 */
[----:B------:R-:W-:Y:S02]  /*0880*/  IADD3 R29, PT, PT, R4, -0x1, R29 ;  /* 0xffffffff041d7810 */ /* 0x000fe40007ffe01d */
[----:B--2---:R-:W-:-:S03]  /*0890*/  ISETP.NE.AND P2, PT, R27, R28, PT ;  /* 0x0000001c1b00720c */ /* 0x004fc60003f45270 */
[----:B------:R-:W-:-:S04]  /*08a0*/  IMAD.WIDE R26, R29, 0x4, R22 ;  /* 0x000000041d1a7825 */ /* 0x000fc800078e0216 */
[----:B------:R-:W-:Y:S02]  /*08b0*/  IMAD.IADD R29, R4, 0x1, R21 ;  /* 0x00000001041d7824 */ /* 0x000fe400078e0215 */
[----:B------:R-:W2:Y:S03]  /*08c0*/  LDG.E R26, desc[UR4][R26.64] ;  /* 0x000000041a1a7981 */ /* 0x000ea6000c1e1900 */
[----:B------:R-:W-:Y:S02]  /*08d0*/  SHF.R.S32.HI R18, RZ, 0x1f, R29 ;  /* 0x0000001fff127819 */ /* 0x000fe4000001141d */
[-C--:B------:R-:W-:Y:S02]  /*08e0*/  ISETP.GE.AND P0, PT, R29, R20.reuse, PT ;  /* 0x000000141d00720c */ /* 0x080fe40003f06270 */
[----:B------:R-:W-:-:S04]  /*08f0*/  LOP3.LUT R18, R18, R20, RZ, 0xc0, !PT ;  /* 0x0000001412127212 */ /* 0x000fc800078ec0ff */
[----:B------:R-:W-:-:S05]  /*0900*/  SEL R18, R18, R3, !P0 ;  /* 0x0000000312127207 */ /* 0x000fca0004000000 */
[----:B-1----:R-:W-:Y:S01]  /*0910*/  IMAD.IADD R25, R29, 0x1, R18 ;  /* 0x000000011d197824 */ /* 0x002fe200078e0212 */
[----:B---3--:R-:W-:-:S03]  /*0920*/  ISETP.NE.AND P1, PT, R24, R5, PT ;  /* 0x000000051800720c */ /* 0x008fc60003f25270 */
[----:B------:R-:W-:-:S06]  /*0930*/  IMAD.WIDE R24, R25, 0x4, R22 ;  /* 0x0000000419187825 */ /* 0x000fcc00078e0216 */
[----:B------:R1:W3:Y:S01]  /*0940*/  LDG.E R24, desc[UR4][R24.64] ;  /* 0x0000000418187981 */ /* 0x0002e2000c1e1900 */
[----:B------:R-:W-:-:S04]  /*0950*/  SEL R18, RZ, 0xffffffff, !P2 ;  /* 0xffffffffff127807 */ /* 0x000fc80005000000 */
[----:B------:R-:W-:Y:S01]  /*0960*/  IADD3 R11, P3, PT, R18, R11, RZ ;  /* 0x0000000b120b7210 */ /* 0x000fe20007f7e0ff */
[----:B------:R-:W-:Y:S01]  /*0970*/  IMAD.IADD R21, R4, 0x1, -R21 ;  /* 0x0000000104157824 */ /* 0x000fe200078e0a15 */
[----:B------:R-:W-:-:S03]  /*0980*/  SEL R28, RZ, 0xffffffff, !P1 ;  /* 0xffffffffff1c7807 */ /* 0x000fc60004800000 */
[----:B------:R-:W-:Y:S01]  /*0990*/  IMAD.X R0, R18, 0x1, R0, P3 ;  /* 0x0000000112007824 */ /* 0x000fe200018e0600 */
[----:B-1----:R-:W-:Y:S01]  /*09a0*/  SHF.R.S32.HI R25, RZ, 0x1f, R21 ;  /* 0x0000001fff197819 */ /* 0x002fe20000011415 */
[----:B------:R-:W-:Y:S02]  /*09b0*/  IMAD.IADD R2, R2, 0x1, R4 ;  /* 0x0000000102027824 */ /* 0x000fe400078e0204 */
[----:B------:R-:W-:Y:S01]  /*09c0*/  VIADD R29, R29, 0xffffffff ;  /* 0xffffffff1d1d7836 */ /* 0x000fe20000000000 */
[----:B--2---:R-:W-:-:S04]  /*09d0*/  ISETP.NE.AND P0, PT, R26, R5, PT ;  /* 0x000000051a00720c */ /* 0x004fc80003f05270 */
[----:B------:R-:W-:Y:S02]  /*09e0*/  SEL R27, RZ, 0xffffffff, !P0 ;  /* 0xffffffffff1b7807 */ /* 0x000fe40004000000 */
[----:B---3--:R-:W-:-:S04]  /*09f0*/  ISETP.NE.AND P2, PT, R24, R5, PT ;  /* 0x000000051800720c */ /* 0x008fc80003f45270 */
[----:B------:R-:W-:-:S04]  /*0a00*/  SEL R18, RZ, 0xffffffff, !P2 ;  /* 0xffffffffff127807 */ /* 0x000fc80005000000 */
[C-C-:B------:R-:W-:Y:S02]  /*0a10*/  IADD3 R26, P0, P1, R18.reuse, R28, R27.reuse ;  /* 0x0000001c121a7210 */ /* 0x140fe4000791e01b */
[----:B------:R-:W-:Y:S02]  /*0a20*/  LOP3.LUT R24, R25, R20, RZ, 0xc0, !PT ;  /* 0x0000001419187212 */ /* 0x000fe400078ec0ff */
[----:B------:R-:W-:Y:S02]  /*0a30*/  IADD3.X R18, PT, PT, R18, R28, R27, P0, P1 ;  /* 0x0000001c12127210 */ /* 0x000fe400007e241b */
[-C--:B------:R-:W-:Y:S02]  /*0a40*/  ISETP.GE.AND P0, PT, R21, R20.reuse, PT ;  /* 0x000000141500720c */ /* 0x080fe40003f06270 */
[----:B------:R-:W-:Y:S02]  /*0a50*/  ISETP.GE.AND P1, PT, R2, R20, PT ;  /* 0x000000140200720c */ /* 0x000fe40003f26270 */
[----:B------:R-:W-:-:S02]  /*0a60*/  SHF.R.S32.HI R25, RZ, 0x1f, R29 ;  /* 0x0000001fff197819 */ /* 0x000fc4000001141d */
[-C--:B------:R-:W-:Y:S02]  /*0a70*/  SEL R24, R24, R3.reuse, !P0 ;  /* 0x0000000318187207 */ /* 0x080fe40004000000 */
[-C--:B------:R-:W-:Y:S02]  /*0a80*/  ISETP.GE.AND P0, PT, R29, R20.reuse, PT ;  /* 0x000000141d00720c */ /* 0x080fe40003f06270 */
[-C--:B------:R-:W-:Y:S02]  /*0a90*/  LOP3.LUT R4, R25, R20.reuse, RZ, 0xc0, !PT ;  /* 0x0000001419047212 */ /* 0x080fe400078ec0ff */
[----:B------:R-:W-:Y:S02]  /*0aa0*/  SHF.R.S32.HI R25, RZ, 0x1f, R2 ;  /* 0x0000001fff197819 */ /* 0x000fe40000011402 */
[----:B------:R-:W-:Y:S01]  /*0ab0*/  SEL R4, R4, R3, !P0 ;  /* 0x0000000304047207 */ /* 0x000fe20004000000 */
[----:B------:R-:W-:Y:S01]  /*0ac0*/  IMAD.IADD R21, R21, 0x1, R24 ;  /* 0x0000000115157824 */ /* 0x000fe200078e0218 */
[----:B------:R-:W-:-:S03]  /*0ad0*/  @!P1 LOP3.LUT R3, R25, R20, RZ, 0xc0, !PT ;  /* 0x0000001419039212 */ /* 0x000fc600078ec0ff */
[----:B------:R-:W-:Y:S02]  /*0ae0*/  IMAD.IADD R25, R29, 0x1, R4 ;  /* 0x000000011d197824 */ /* 0x000fe400078e0204 */
[----:B------:R-:W-:-:S04]  /*0af0*/  IMAD.WIDE R20, R21, 0x4, R22 ;  /* 0x0000000415147825 */ /* 0x000fc800078e0216 */
[----:B------:R-:W-:Y:S02]  /*0b00*/  IMAD.WIDE R24, R25, 0x4, R22 ;  /* 0x0000000419187825 */ /* 0x000fe400078e0216 */
[----:B------:R-:W2:Y:S02]  /*0b10*/  LDG.E R20, desc[UR4][R20.64] ;  /* 0x0000000414147981 */ /* 0x000ea4000c1e1900 */
[----:B------:R-:W-:Y:S02]  /*0b20*/  IMAD.IADD R3, R2, 0x1, R3 ;  /* 0x0000000102037824 */ /* 0x000fe400078e0203 */
[----:B------:R-:W3:Y:S02]  /*0b30*/  LDG.E R24, desc[UR4][R24.64] ;  /* 0x0000000418187981 */ /* 0x000ee4000c1e1900 */
[----:B------:R-:W-:-:S06]  /*0b40*/  IMAD.WIDE R22, R3, 0x4, R22 ;  /* 0x0000000403167825 */ /* 0x000fcc00078e0216 */
[----:B------:R-:W4:Y:S01]  /*0b50*/  LDG.E R22, desc[UR4][R22.64] ;  /* 0x0000000416167981 */ /* 0x000f22000c1e1900 */
[-C--:B--2---:R-:W-:Y:S02]  /*0b60*/  ISETP.NE.AND P0, PT, R20, R5.reuse, PT ;  /* 0x000000051400720c */ /* 0x084fe40003f05270 */
[-C--:B---3--:R-:W-:Y:S02]  /*0b70*/  ISETP.NE.AND P1, PT, R24, R5.reuse, PT ;  /* 0x000000051800720c */ /* 0x088fe40003f25270 */
[----:B------:R-:W-:Y:S02]  /*0b80*/  SEL R4, RZ, 0xffffffff, !P0 ;  /* 0xffffffffff047807 */ /* 0x000fe40004000000 */
[----:B------:R-:W-:Y:S02]  /*0b90*/  SEL R3, RZ, 0xffffffff, !P1 ;  /* 0xffffffffff037807 */ /* 0x000fe40004800000 */
[----:B----4-:R-:W-:Y:S02]  /*0ba0*/  ISETP.NE.AND P0, PT, R22, R5, PT ;  /* 0x000000051600720c */ /* 0x010fe40003f05270 */
[----:B------:R-:W-:-:S02]  /*0bb0*/  IADD3 R26, P1, P2, R3, R26, R4 ;  /* 0x0000001a031a7210 */ /* 0x000fc40007a3e004 */
[----:B------:R-:W-:Y:S02]  /*0bc0*/  SEL R2, RZ, 0xffffffff, !P0 ;  /* 0xffffffffff027807 */ /* 0x000fe40004000000 */
[----:B------:R-:W-:Y:S02]  /*0bd0*/  IADD3.X R3, PT, PT, R3, R18, R4, P1, P2 ;  /* 0x0000001203037210 */ /* 0x000fe40000fe4404 */
[----:B------:R-:W-:-:S04]  /*0be0*/  IADD3 R11, P0, P1, R11, R26, R2 ;  /* 0x0000001a0b0b7210 */ /* 0x000fc8000791e002 */
[----:B------:R-:W-:Y:S02]  /*0bf0*/  IADD3.X R0, PT, PT, R0, R3, R2, P0, P1 ;  /* 0x0000000300007210 */ /* 0x000fe400007e2402 */
[----:B------:R-:W-:-:S04]  /*0c00*/  LEA R2, P0, R11, 0x60, 0x3 ;  /* 0x000000600b027811 */ /* 0x000fc800078018ff */
[----:B------:R-:W-:Y:S02]  /*0c10*/  LEA.HI.X R0, R11, RZ, R0, 0x3, P0 ;  /* 0x000000ff0b007211 */ /* 0x000fe400000f1c00 */
[----:B------:R-:W-:Y:S02]  /*0c20*/  LOP3.LUT R2, R2, 0xfffffff8, RZ, 0xc0, !PT ;  /* 0xfffffff802027812 */ /* 0x000fe400078ec0ff */
[----:B------:R-:W-:Y:S02]  /*0c30*/  LOP3.LUT R0, R0, 0x3, RZ, 0xc0, !PT ;  /* 0x0000000300007812 */ /* 0x000fe400078ec0ff */
[----:B0-----:R-:W-:-:S04]  /*0c40*/  IADD3 R2, P0, PT, R2, UR6, RZ ;  /* 0x0000000602027c10 */ /* 0x001fc8000ff1e0ff */
[----:B------:R-:W-:-:S05]  /*0c50*/  IADD3.X R3, PT, PT, R0, UR7, RZ, P0, !PT ;  /* 0x0000000700037c10 */ /* 0x000fca00087fe4ff */
[----:B------:R0:W2:Y:S01]  /*0c60*/  LDG.E R2, desc[UR4][R2.64] ;  /* 0x0000000402027981 */ /* 0x0000a2000c1e1900 */
[----:B------:R-:W-:-:S04]  /*0c70*/  SHF.R.U32.HI R5, RZ, 0x2, R14 ;  /* 0x00000002ff057819 */ /* 0x000fc8000001160e */
[----:B------:R-:W-:Y:S01]  /*0c80*/  LOP3.LUT R5, R5, R14, RZ, 0x3c, !PT ;  /* 0x0000000e05057212 */ /* 0x000fe200078e3cff */
[----:B------:R-:W-:-:S04]  /*0c90*/  IMAD.SHL.U32 R0, R19, 0x10, RZ ;  /* 0x0000001013007824 */ /* 0x000fc800078e00ff */
[----:B------:R-:W-:-:S05]  /*0ca0*/  IMAD.SHL.U32 R4, R5, 0x2, RZ ;  /* 0x0000000205047824 */ /* 0x000fca00078e00ff */
[----:B------:R-:W-:Y:S01]  /*0cb0*/  LOP3.LUT R0, R5, R4, R0, 0x96, !PT ;  /* 0x0000000405007212 */ /* 0x000fe200078e9600 */
[----:B------:R-:W-:-:S03]  /*0cc0*/  VIADD R14, R10, 0xb0f8a ;  /* 0x000b0f8a0a0e7836 */ /* 0x000fc60000000000 */
[----:B------:R-:W-:-:S05]  /*0cd0*/  LOP3.LUT R11, R0, R19, RZ, 0x3c, !PT ;  /* 0x00000013000b7212 */ /* 0x000fca00078e3cff */
[----:B------:R-:W-:Y:S02]  /*0ce0*/  IMAD.IADD R0, R11, 0x1, R14 ;  /* 0x000000010b007824 */ /* 0x000fe400078e020e */
[----:B------:R-:W-:-:S03]  /*0cf0*/  IMAD.MOV.U32 R5, RZ, RZ, 0x2f800000 ;  /* 0x2f800000ff057424 */ /* 0x000fc600078e00ff */
[----:B------:R-:W-:-:S05]  /*0d00*/  I2FP.F32.U32 R0, R0 ;  /* 0x0000000000007245 */ /* 0x000fca0000201000 */
[----:B0-----:R-:W-:Y:S01]  /*0d10*/  FFMA R3, R0, R5, 1.1641532182693481445e-10 ;  /* 0x2f00000000037423 */ /* 0x001fe20000000005 */
[----:B------:R-:W-:Y:S01]  /*0d20*/  IMAD.MOV.U32 R10, RZ, RZ, R19 ;  /* 0x000000ffff0a7224 */ /* 0x000fe200078e0013 */
[----:B------:R0:W-:Y:S04]  /*0d30*/  STG.E.64 desc[UR4][R12.64+0x8], R16 ;  /* 0x000008100c007986 */ /* 0x0001e8000c101b04 */
[----:B------:R0:W-:Y:S04]  /*0d40*/  STG.E.64 desc[UR4][R12.64+0x10], R10 ;  /* 0x0000100a0c007986 */ /* 0x0001e8000c101b04 */
[----:B------:R0:W-:Y:S01]  /*0d50*/  STG.E.64 desc[UR4][R12.64], R14 ;  /* 0x0000000e0c007986 */ /* 0x0001e2000c101b04 */
[----:B--2---:R-:W-:-:S13]  /*0d60*/  FSETP.GT.AND P0, PT, R2, R3, PT ;  /* 0x000000030200720b */ /* 0x004fda0003f04000 */
[----:B0-----:R-:W-:Y:S05]  /*0d70*/  @!P0 EXIT ;  /* 0x000000000000894d */ /* 0x001fea0003800000 */
[----:B------:R-:W2:Y:S04]  /*0d80*/  LDG.E R0, desc[UR4][R8.64] ;  /* 0x0000000408007981 */ /* 0x000ea8000c1e1900 */
[----:B------:R-:W2:Y:S02]  /*0d90*/  LDG.E R3, desc[UR4][R6.64] ;  /* 0x0000000406037981 */ /* 0x000ea4000c1e1900 */
[----:B--2---:R-:W-:-:S05]  /*0da0*/  LOP3.LUT R3, R3, R0, RZ, 0x3c, !PT ;  /* 0x0000000003037212 */ /* 0x004fca00078e3cff */
[----:B------:R-:W-:Y:S04]  /*0db0*/  STG.E desc[UR4][R6.64], R3 ;  /* 0x0000000306007986 */ /* 0x000fe8000c101904 */
[----:B------:R-:W2:Y:S02]  /*0dc0*/  LDG.E R0, desc[UR4][R8.64] ;  /* 0x0000000408007981 */ /* 0x000ea4000c1e1900 */
[----:B--2---:R-:W-:-:S05]  /*0dd0*/  LOP3.LUT R5, R0, R3, RZ, 0x3c, !PT ;  /* 0x0000000300057212 */ /* 0x004fca00078e3cff */
[----:B------:R-:W-:Y:S04]  /*0de0*/  STG.E desc[UR4][R8.64], R5 ;  /* 0x0000000508007986 */ /* 0x000fe8000c101904 */
[----:B------:R-:W2:Y:S02]  /*0df0*/  LDG.E R0, desc[UR4][R6.64] ;  /* 0x0000000406007981 */ /* 0x000ea4000c1e1900 */
[----:B--2---:R-:W-:-:S05]  /*0e00*/  LOP3.LUT R11, R0, R5, RZ, 0x3c, !PT ;  /* 0x00000005000b7212 */ /* 0x004fca00078e3cff */
[----:B------:R-:W-:Y:S01]  /*0e10*/  STG.E desc[UR4][R6.64], R11 ;  /* 0x0000000b06007986 */ /* 0x000fe2000c101904 */
[----:B------:R-:W-:Y:S05]  /*0e20*/  EXIT ;  /* 0x000000000000794d */ /* 0x000fea0003800000 */
.L_x_0:
[----:B------:R-:W-:-:S00]  /*0e30*/  BRA `(.L_x_0) ;  /* 0xfffffffc00fc7947 */ /* 0x000fc0000383ffff */
[----:B------:R-:W-:-:S00]  /*0e40*/  NOP ;  /* 0x0000000000007918 */ /* 0x000fc00000000000 */
        /* <DEDUP_REMOVED lines=11> */
.L_x_10:


//--------------------- .text._Z7initRNGP17curandStateXORWOWj --------------------------
	.section	.text._Z7initRNGP17curandStateXORWOWj,"ax",@progbits
	.align	128
        .global         _Z7initRNGP17curandStateXORWOWj
        .type           _Z7initRNGP17curandStateXORWOWj,@function
        .size           _Z7initRNGP17curandStateXORWOWj,(.L_x_11 - _Z7initRNGP17curandStateXORWOWj)
        .other          _Z7initRNGP17curandStateXORWOWj,@"STO_CUDA_ENTRY STV_DEFAULT"
_Z7initRNGP17curandStateXORWOWj:
.text._Z7initRNGP17curandStateXORWOWj:
[----:B------:R-:W-:Y:S01]  /*0000*/  LDC R1, c[0x0][0x37c] ;  /* 0x0000df00ff017b82 */ /* 0x000fe20000000800 */
[----:B------:R-:W0:Y:S07]  /*0010*/  S2R R3, SR_TID.X ;  /* 0x0000000000037919 */ /* 0x000e2e0000002100 */
[----:B------:R-:W1:Y:S01]  /*0020*/  LDC R2, c[0x0][0x388] ;  /* 0x0000e200ff027b82 */ /* 0x000e620000000800 */
[----:B------:R-:W2:Y:S01]  /*0030*/  LDCU.64 UR4, c[0x0][0x358] ;  /* 0x00006b00ff0477ac */ /* 0x000ea20008000a00 */
[----:B------:R-:W-:Y:S01]  /*0040*/  IMAD.MOV.U32 R9, RZ, RZ, -0x75bd8fc ;  /* 0xf8a42704ff097424 */ /* 0x000fe200078e00ff */
[----:B------:R-:W-:Y:S01]  /*0050*/  BSSY.RECONVERGENT B0, `(.L_x_1) ;  /* 0x00000e1000007945 */ /* 0x000fe20003800200 */
[----:B------:R-:W-:-:S04]  /*0060*/  IMAD.MOV.U32 R10, RZ, RZ, -0x23270784 ;  /* 0xdcd8f87cff0a7424 */ /* 0x000fc800078e00ff */
[----:B------:R-:W0:Y:S08]  /*0070*/  S2UR UR6, SR_CTAID.X ;  /* 0x00000000000679c3 */ /* 0x000e300000002500 */
[----:B------:R-:W0:Y:S08]  /*0080*/  LDC R0, c[0x0][0x360] ;  /* 0x0000d800ff007b82 */ /* 0x000e300000000800 */
[----:B------:R-:W3:Y:S01]  /*0090*/  LDC.64 R6, c[0x0][0x380] ;  /* 0x0000e000ff067b82 */ /* 0x000ee20000000a00 */
[----:B-1----:R-:W-:-:S05]  /*00a0*/  LOP3.LUT R2, R2, 0xaad26b49, RZ, 0x3c, !PT ;  /* 0xaad26b4902027812 */ /* 0x002fca00078e3cff */
[----:B------:R-:W-:-:S04]  /*00b0*/  IMAD R2, R2, 0x4182bed5, RZ ;  /* 0x4182bed502027824 */ /* 0x000fc800078e02ff */
[C---:B------:R-:W-:Y:S01]  /*00c0*/  VIADD R4, R2.reuse, 0xd9f6dc18 ;  /* 0xd9f6dc1802047836 */ /* 0x040fe20000000000 */
[C---:B------:R-:W-:Y:S01]  /*00d0*/  LOP3.LUT R8, R2.reuse, 0x159a55e5, RZ, 0x3c, !PT ;  /* 0x159a55e502087812 */ /* 0x040fe200078e3cff */
[C---:B------:R-:W-:Y:S02]  /*00e0*/  VIADD R5, R2.reuse, 0x75bcd15 ;  /* 0x075bcd1502057836 */ /* 0x040fe40000000000 */
[----:B------:R-:W-:Y:S02]  /*00f0*/  VIADD R11, R2, 0x583f19 ;  /* 0x00583f19020b7836 */ /* 0x000fe40000000000 */
[----:B0-----:R-:W-:-:S05]  /*0100*/  IMAD R0, R0, UR6, R3 ;  /* 0x0000000600007c24 */ /* 0x001fca000f8e0203 */
[C---:B------:R-:W-:Y:S01]  /*0110*/  ISETP.NE.AND P0, PT, R0.reuse, RZ, PT ;  /* 0x000000ff0000720c */ /* 0x040fe20003f05270 */
[----:B---3--:R-:W-:-:S05]  /*0120*/  IMAD.WIDE.U32 R6, R0, 0x30, R6 ;  /* 0x0000003000067825 */ /* 0x008fca00078e0006 */
[----:B--2---:R0:W-:Y:S04]  /*0130*/  STG.E.64 desc[UR4][R6.64], R4 ;  /* 0x0000000406007986 */ /* 0x0041e8000c101b04 */
[----:B------:R0:W-:Y:S04]  /*0140*/  STG.E.64 desc[UR4][R6.64+0x8], R8 ;  /* 0x0000080806007986 */ /* 0x0001e8000c101b04 */
[----:B------:R0:W-:Y:S01]  /*0150*/  STG.E.64 desc[UR4][R6.64+0x10], R10 ;  /* 0x0000100a06007986 */ /* 0x0001e2000c101b04 */
[----:B------:R-:W-:Y:S05]  /*0160*/  @!P0 BRA `(.L_x_2) ;  /* 0x0000000c003c8947 */ /* 0x000fea0003800000 */
[----:B------:R-:W-:-:S07]  /*0170*/  CS2R R12, SRZ ;  /* 0x00000000000c7805 */ /* 0x000fce000001ff00 */
.L_x_8:
[----:B-1----:R-:W-:Y:S01]  /*0180*/  LOP3.LUT R2, R0, 0x3, RZ, 0xc0, !PT ;  /* 0x0000000300027812 */ /* 0x002fe200078ec0ff */
[----:B------:R-:W-:Y:S03]  /*0190*/  BSSY.RECONVERGENT B1, `(.L_x_3) ;  /* 0x00000c6000017945 */ /* 0x000fe60003800200 */
[----:B------:R-:W-:-:S04]  /*01a0*/  ISETP.NE.U32.AND P0, PT, R2, RZ, PT ;  /* 0x000000ff0200720c */ /* 0x000fc80003f05070 */
[----:B------:R-:W-:-:S13]  /*01b0*/  ISETP.NE.AND.EX P0, PT, RZ, RZ, PT, P0 ;  /* 0x000000ffff00720c */ /* 0x000fda0003f05300 */
[----:B------:R-:W-:Y:S05]  /*01c0*/  @!P0 BRA `(.L_x_4) ;  /* 0x0000000c00088947 */ /* 0x000fea0003800000 */
[----:B0-----:R-:W0:Y:S01]  /*01d0*/  LDC.64 R8, c[0x4][RZ] ;  /* 0x01000000ff087b82 */ /* 0x001e220000000a00 */
[----:B------:R-:W-:Y:S02]  /*01e0*/  IMAD.MOV.U32 R14, RZ, RZ, RZ ;  /* 0x000000ffff0e7224 */ /* 0x000fe400078e00ff */
[----:B0-----:R-:W-:-:S07]  /*01f0*/  IMAD.WIDE.U32 R8, R12, 0xc80, R8 ;  /* 0x00000c800c087825 */ /* 0x001fce00078e0008 */
.L_x_7:
[----:B-1----:R-:W-:Y:S01]  /*0200*/  IMAD.MOV.U32 R15, RZ, RZ, RZ ;  /* 0x000000ffff0f7224 */ /* 0x002fe200078e00ff */
[----:B------:R-:W-:Y:S01]  /*0210*/  CS2R R2, SRZ ;  /* 0x0000000000027805 */ /* 0x000fe2000001ff00 */
[----:B------:R-:W-:Y:S01]  /*0220*/  IMAD.MOV.U32 R17, RZ, RZ, RZ ;  /* 0x000000ffff117224 */ /* 0x000fe200078e00ff */
[----:B------:R-:W-:-:S07]  /*0230*/  CS2R R4, SRZ ;  /* 0x0000000000047805 */ /* 0x000fce000001ff00 */
.L_x_6:
[----:B------:R-:W-:-:S05]  /*0240*/  IMAD.WIDE.U32 R10, R17, 0x4, R6 ;  /* 0x00000004110a7825 */ /* 0x000fca00078e0006 */
[----:B------:R0:W5:Y:S01]  /*0250*/  LDG.E R16, desc[UR4][R10.64+0x4] ;  /* 0x000004040a107981 */ /* 0x000162000c1e1900 */
[----:B------:R-:W-:-:S07]  /*0260*/  IMAD.MOV.U32 R19, RZ, RZ, RZ ;  /* 0x000000ffff137224 */ /* 0x000fce00078e00ff */
.L_x_5:
[----:B-----5:R-:W-:Y:S01]  /*0270*/  SHF.R.U32.HI R24, RZ, R19, R16 ;  /* 0x00000013ff187219 */ /* 0x020fe20000011610 */
[----:B0-----:R-:W-:-:S03]  /*0280*/  IMAD.SHL.U32 R10, R17, 0x20, RZ ;  /* 0x00000020110a7824 */ /* 0x001fc600078e00ff */
[----:B------:R-:W-:Y:S01]  /*0290*/  LOP3.LUT R11, R24, 0x1, RZ, 0xc0, !PT ;  /* 0x00000001180b7812 */ /* 0x000fe200078ec0ff */
[----:B------:R-:W-:-:S03]  /*02a0*/  IMAD.IADD R10, R10, 0x1, R19 ;  /* 0x000000010a0a7824 */ /* 0x000fc600078e0213 */
[----:B------:R-:W-:Y:S01]  /*02b0*/  ISETP.NE.U32.AND P0, PT, R11, 0x1, PT ;  /* 0x000000010b00780c */ /* 0x000fe20003f05070 */
[----:B------:R-:W-:-:S03]  /*02c0*/  IMAD R11, R10, 0x5, RZ ;  /* 0x000000050a0b7824 */ /* 0x000fc600078e02ff */
[----:B------:R-:W-:Y:S01]  /*02d0*/  R2P PR, R24, 0x7e ;  /* 0x0000007e18007804 */ /* 0x000fe20000000000 */
[----:B------:R-:W-:-:S08]  /*02e0*/  IMAD.WIDE.U32 R10, R11, 0x4, R8 ;  /* 0x000000040b0a7825 */ /* 0x000fd000078e0008 */
[----:B------:R-:W2:Y:S04]  /*02f0*/  @!P0 LDG.E R18, desc[UR4][R10.64] ;  /* 0x000000040a128981 */ /* 0x000ea8000c1e1900 */
[----:B------:R-:W3:Y:S04]  /*0300*/  @!P0 LDG.E R20, desc[UR4][R10.64+0x10] ;  /* 0x000010040a148981 */ /* 0x000ee8000c1e1900 */
[----:B------:R-:W4:Y:S04]  /*0310*/  @P1 LDG.E R22, desc[UR4][R10.64+0x14] ;  /* 0x000014040a161981 */ /* 0x000f28000c1e1900 */
[----:B------:R-:W4:Y:S04]  /*0320*/  @P2 LDG.E R26, desc[UR4][R10.64+0x28] ;  /* 0x000028040a1a2981 */ /* 0x000f28000c1e1900 */
[----:B------:R-:W4:Y:S04]  /*0330*/  @!P0 LDG.E R21, desc[UR4][R10.64+0x4] ;  /* 0x000004040a158981 */ /* 0x000f28000c1e1900 */
[----:B------:R-:W4:Y:S04]  /*0340*/  @!P0 LDG.E R23, desc[UR4][R10.64+0xc] ;  /* 0x00000c040a178981 */ /* 0x000f28000c1e1900 */
[----:B------:R-:W4:Y:S04]  /*0350*/  @P1 LDG.E R25, desc[UR4][R10.64+0x18] ;  /* 0x000018040a191981 */ /* 0x000f28000c1e1900 */
[----:B------:R-:W4:Y:S04]  /*0360*/  @P3 LDG.E R28, desc[UR4][R10.64+0x3c] ;  /* 0x00003c040a1c3981 */ /* 0x000f28000c1e1900 */
[----:B------:R-:W4:Y:S01]  /*0370*/  @P6 LDG.E R27, desc[UR4][R10.64+0x7c] ;  /* 0x00007c040a1b6981 */ /* 0x000f22000c1e1900 */
[----:B--2---:R-:W-:-:S03]  /*0380*/  @!P0 LOP3.LUT R15, R15, R18, RZ, 0x3c, !PT ;  /* 0x000000120f0f8212 */ /* 0x004fc600078e3cff */
[----:B------:R-:W2:Y:S01]  /*0390*/  @!P0 LDG.E R18, desc[UR4][R10.64+0x8] ;  /* 0x000008040a128981 */ /* 0x000ea2000c1e1900 */
[----:B---3--:R-:W-:-:S03]  /*03a0*/  @!P0 LOP3.LUT R3, R3, R20, RZ, 0x3c, !PT ;  /* 0x0000001403038212 */ /* 0x008fc600078e3cff */
[----:B------:R-:W3:Y:S01]  /*03b0*/  @P1 LDG.E R20, desc[UR4][R10.64+0x24] ;  /* 0x000024040a141981 */ /* 0x000ee2000c1e1900 */
[----:B----4-:R-:W-:-:S03]  /*03c0*/  @P1 LOP3.LUT R15, R15, R22, RZ, 0x3c, !PT ;  /* 0x000000160f0f1212 */ /* 0x010fc600078e3cff */
[----:B------:R-:W4:Y:S01]  /*03d0*/  @P2 LDG.E R22, desc[UR4][R10.64+0x38] ;  /* 0x000038040a162981 */ /* 0x000f22000c1e1900 */
[----:B------:R-:W-:-:S03]  /*03e0*/  @P2 LOP3.LUT R15, R15, R26, RZ, 0x3c, !PT ;  /* 0x0000001a0f0f2212 */ /* 0x000fc600078e3cff */
[----:B------:R-:W4:Y:S01]  /*03f0*/  @P4 LDG.E R26, desc[UR4][R10.64+0x50] ;  /* 0x000050040a1a4981 */ /* 0x000f22000c1e1900 */
[----:B------:R-:W-:-:S03]  /*0400*/  @!P0 LOP3.LUT R4, R4, R21, RZ, 0x3c, !PT ;  /* 0x0000001504048212 */ /* 0x000fc600078e3cff */
[----:B------:R-:W4:Y:S01]  /*0410*/  @P1 LDG.E R21, desc[UR4][R10.64+0x20] ;  /* 0x000020040a151981 */ /* 0x000f22000c1e1900 */
[----:B------:R-:W-:-:S03]  /*0420*/  @!P0 LOP3.LUT R2, R2, R23, RZ, 0x3c, !PT ;  /* 0x0000001702028212 */ /* 0x000fc600078e3cff */
[----:B------:R-:W4:Y:S01]  /*0430*/  @P2 LDG.E R23, desc[UR4][R10.64+0x2c] ;  /* 0x00002c040a172981 */ /* 0x000f22000c1e1900 */
[----:B------:R-:W-:-:S03]  /*0440*/  @P1 LOP3.LUT R4, R4, R25, RZ, 0x3c, !PT ;  /* 0x0000001904041212 */ /* 0x000fc600078e3cff */
[----:B------:R-:W4:Y:S01]  /*0450*/  @P2 LDG.E R25, desc[UR4][R10.64+0x34] ;  /* 0x000034040a192981 */ /* 0x000f22000c1e1900 */
[----:B--2---:R-:W-:-:S03]  /*0460*/  @!P0 LOP3.LUT R5, R5, R18, RZ, 0x3c, !PT ;  /* 0x0000001205058212 */ /* 0x004fc600078e3cff */
[----:B------:R-:W2:Y:S01]  /*0470*/  @P1 LDG.E R18, desc[UR4][R10.64+0x1c] ;  /* 0x00001c040a121981 */ /* 0x000ea2000c1e1900 */
[----:B---3--:R-:W-:-:S03]  /*0480*/  @P1 LOP3.LUT R3, R3, R20, RZ, 0x3c, !PT ;  /* 0x0000001403031212 */ /* 0x008fc600078e3cff */
[----:B------:R-:W3:Y:S01]  /*0490*/  @P2 LDG.E R20, desc[UR4][R10.64+0x30] ;  /* 0x000030040a142981 */ /* 0x000ee2000c1e1900 */
[----:B----4-:R-:W-:-:S03]  /*04a0*/  @P2 LOP3.LUT R3, R3, R22, RZ, 0x3c, !PT ;  /* 0x0000001603032212 */ /* 0x010fc600078e3cff */
[----:B------:R-:W4:Y:S01]  /*04b0*/  @P3 LDG.E R22, desc[UR4][R10.64+0x4c] ;  /* 0x00004c040a163981 */ /* 0x000f22000c1e1900 */
[----:B------:R-:W-:-:S04]  /*04c0*/  @P3 LOP3.LUT R15, R15, R28, RZ, 0x3c, !PT ;  /* 0x0000001c0f0f3212 */ /* 0x000fc800078e3cff */
[----:B------:R-:W-:Y:S02]  /*04d0*/  @P4 LOP3.LUT R15, R15, R26, RZ, 0x3c, !PT ;  /* 0x0000001a0f0f4212 */ /* 0x000fe400078e3cff */
[----:B------:R-:W-:Y:S01]  /*04e0*/  @P1 LOP3.LUT R2, R2, R21, RZ, 0x3c, !PT ;  /* 0x0000001502021212 */ /* 0x000fe200078e3cff */
[----:B------:R-:W4:Y:S04]  /*04f0*/  @P5 LDG.E R26, desc[UR4][R10.64+0x64] ;  /* 0x000064040a1a5981 */ /* 0x000f28000c1e1900 */
[----:B------:R-:W4:Y:S01]  /*0500*/  @P3 LDG.E R21, desc[UR4][R10.64+0x40] ;  /* 0x000040040a153981 */ /* 0x000f22000c1e1900 */
[----:B------:R-:W-:Y:S02]  /*0510*/  @P2 LOP3.LUT R4, R4, R23, RZ, 0x3c, !PT ;  /* 0x0000001704042212 */ /* 0x000fe400078e3cff */
[----:B------:R-:W-:Y:S01]  /*0520*/  @P2 LOP3.LUT R2, R2, R25, RZ, 0x3c, !PT ;  /* 0x0000001902022212 */ /* 0x000fe200078e3cff */
[----:B------:R-:W4:Y:S04]  /*0530*/  @P3 LDG.E R23, desc[UR4][R10.64+0x48] ;  /* 0x000048040a173981 */ /* 0x000f28000c1e1900 */
[----:B------:R-:W4:Y:S01]  /*0540*/  @P4 LDG.E R25, desc[UR4][R10.64+0x54] ;  /* 0x000054040a194981 */ /* 0x000f22000c1e1900 */
[----:B--2---:R-:W-:-:S03]  /*0550*/  @P1 LOP3.LUT R5, R5, R18, RZ, 0x3c, !PT ;  /* 0x0000001205051212 */ /* 0x004fc600078e3cff */
[----:B------:R-:W2:Y:S01]  /*0560*/  @P3 LDG.E R18, desc[UR4][R10.64+0x44] ;  /* 0x000044040a123981 */ /* 0x000ea2000c1e1900 */
[----:B---3--:R-:W-:-:S03]  /*0570*/  @P2 LOP3.LUT R5, R5, R20, RZ, 0x3c, !PT ;  /* 0x0000001405052212 */ /* 0x008fc600078e3cff */
[----:B------:R-:W3:Y:S01]  /*0580*/  @P4 LDG.E R20, desc[UR4][R10.64+0x58] ;  /* 0x000058040a144981 */ /* 0x000ee2000c1e1900 */
[----:B----4-:R-:W-:-:S03]  /*0590*/  @P3 LOP3.LUT R3, R3, R22, RZ, 0x3c, !PT ;  /* 0x0000001603033212 */ /* 0x010fc600078e3cff */
[----:B------:R-:W4:Y:S01]  /*05a0*/  @P4 LDG.E R22, desc[UR4][R10.64+0x60] ;  /* 0x000060040a164981 */ /* 0x000f22000c1e1900 */
[----:B------:R-:W-:Y:S02]  /*05b0*/  LOP3.LUT P0, RZ, R24, 0x80, RZ, 0xc0, !PT ;  /* 0x0000008018ff7812 */ /* 0x000fe4000780c0ff */
[----:B------:R-:W-:Y:S02]  /*05c0*/  @P5 LOP3.LUT R15, R15, R26, RZ, 0x3c, !PT ;  /* 0x0000001a0f0f5212 */ /* 0x000fe400078e3cff */
[----:B------:R-:W4:Y:S01]  /*05d0*/  @P6 LDG.E R26, desc[UR4][R10.64+0x78] ;  /* 0x000078040a1a6981 */ /* 0x000f22000c1e1900 */
[----:B------:R-:W-:-:S03]  /*05e0*/  @P3 LOP3.LUT R4, R4, R21, RZ, 0x3c, !PT ;  /* 0x0000001504043212 */ /* 0x000fc600078e3cff */
[----:B------:R-:W4:Y:S01]  /*05f0*/  @P4 LDG.E R21, desc[UR4][R10.64+0x5c] ;  /* 0x00005c040a154981 */ /* 0x000f22000c1e1900 */
[----:B------:R-:W-:-:S03]  /*0600*/  @P3 LOP3.LUT R2, R2, R23, RZ, 0x3c, !PT ;  /* 0x0000001702023212 */ /* 0x000fc600078e3cff */
[----:B------:R-:W4:Y:S01]  /*0610*/  @P5 LDG.E R23, desc[UR4][R10.64+0x68] ;  /* 0x000068040a175981 */ /* 0x000f22000c1e1900 */
[----:B------:R-:W-:-:S03]  /*0620*/  @P4 LOP3.LUT R4, R4, R25, RZ, 0x3c, !PT ;  /* 0x0000001904044212 */ /* 0x000fc600078e3cff */
[----:B------:R-:W4:Y:S01]  /*0630*/  @P5 LDG.E R25, desc[UR4][R10.64+0x70] ;  /* 0x000070040a195981 */ /* 0x000f22000c1e1900 */
[----:B--2---:R-:W-:-:S03]  /*0640*/  @P3 LOP3.LUT R5, R5, R18, RZ, 0x3c, !PT ;  /* 0x0000001205053212 */ /* 0x004fc600078e3cff */
[----:B------:R-:W2:Y:S01]  /*0650*/  @P5 LDG.E R18, desc[UR4][R10.64+0x6c] ;  /* 0x00006c040a125981 */ /* 0x000ea2000c1e1900 */
[----:B---3--:R-:W-:-:S03]  /*0660*/  @P4 LOP3.LUT R5, R5, R20, RZ, 0x3c, !PT ;  /* 0x0000001405054212 */ /* 0x008fc600078e3cff */
[----:B------:R-:W3:Y:S01]  /*0670*/  @P5 LDG.E R20, desc[UR4][R10.64+0x74] ;  /* 0x000074040a145981 */ /* 0x000ee2000c1e1900 */
[----:B----4-:R-:W-:-:S03]  /*0680*/  @P4 LOP3.LUT R3, R3, R22, RZ, 0x3c, !PT ;  /* 0x0000001603034212 */ /* 0x010fc600078e3cff */
[----:B------:R-:W4:Y:S01]  /*0690*/  @P0 LDG.E R22, desc[UR4][R10.64+0x8c] ;  /* 0x00008c040a160981 */ /* 0x000f22000c1e1900 */
[----:B------:R-:W-:-:S03]  /*06a0*/  @P6 LOP3.LUT R15, R15, R26, RZ, 0x3c, !PT ;  /* 0x0000001a0f0f6212 */ /* 0x000fc600078e3cff */
        /* <DEDUP_REMOVED lines=13> */
[----:B------:R-:W-:Y:S02]  /*0780*/  @P6 LOP3.LUT R4, R4, R27, RZ, 0x3c, !PT ;  /* 0x0000001b04046212 */ /* 0x000fe400078e3cff */
[----:B------:R-:W-:Y:S02]  /*0790*/  @P6 LOP3.LUT R2, R2, R21, RZ, 0x3c, !PT ;  /* 0x0000001502026212 */ /* 0x000fe400078e3cff */
[----:B------:R-:W-:Y:S02]  /*07a0*/  @P0 LOP3.LUT R4, R4, R23, RZ, 0x3c, !PT ;  /* 0x0000001704040212 */ /* 0x000fe400078e3cff */
[----:B------:R-:W-:Y:S02]  /*07b0*/  @P0 LOP3.LUT R2, R2, R25, RZ, 0x3c, !PT ;  /* 0x0000001902020212 */ /* 0x000fe400078e3cff */
[----:B--2---:R-:W-:Y:S02]  /*07c0*/  @P6 LOP3.LUT R5, R5, R18, RZ, 0x3c, !PT ;  /* 0x0000001205056212 */ /* 0x004fe400078e3cff */
[----:B---3--:R-:W-:-:S02]  /*07d0*/  @P6 LOP3.LUT R3, R3, R20, RZ, 0x3c, !PT ;  /* 0x0000001403036212 */ /* 0x008fc400078e3cff */
[----:B----4-:R-:W-:Y:S02]  /*07e0*/  @P0 LOP3.LUT R5, R5, R22, RZ, 0x3c, !PT ;  /* 0x0000001605050212 */ /* 0x010fe400078e3cff */
[----:B------:R-:W-:Y:S02]  /*07f0*/  @P0 LOP3.LUT R3, R3, R26, RZ, 0x3c, !PT ;  /* 0x0000001a03030212 */ /* 0x000fe400078e3cff */
[----:B------:R-:W-:-:S13]  /*0800*/  R2P PR, R24.B1, 0x7f ;  /* 0x0000007f18007804 */ /* 0x000fda0000001000 */
[----:B------:R-:W2:Y:S04]  /*0810*/  @P0 LDG.E R18, desc[UR4][R10.64+0xa0] ;  /* 0x0000a0040a120981 */ /* 0x000ea8000c1e1900 */
[----:B------:R-:W3:Y:S04]  /*0820*/  @P1 LDG.E R22, desc[UR4][R10.64+0xb4] ;  /* 0x0000b4040a161981 */ /* 0x000ee8000c1e1900 */
[----:B------:R-:W4:Y:S04]  /*0830*/  @P2 LDG.E R26, desc[UR4][R10.64+0xc8] ;  /* 0x0000c8040a1a2981 */ /* 0x000f28000c1e1900 */
[----:B------:R-:W4:Y:S04]  /*0840*/  @P3 LDG.E R28, desc[UR4][R10.64+0xdc] ;  /* 0x0000dc040a1c3981 */ /* 0x000f28000c1e1900 */
[----:B------:R-:W4:Y:S04]  /*0850*/  @P0 LDG.E R23, desc[UR4][R10.64+0xa4] ;  /* 0x0000a4040a170981 */ /* 0x000f28000c1e1900 */
[----:B------:R-:W4:Y:S04]  /*0860*/  @P0 LDG.E R20, desc[UR4][R10.64+0xa8] ;  /* 0x0000a8040a140981 */ /* 0x000f28000c1e1900 */
[----:B------:R-:W4:Y:S04]  /*0870*/  @P4 LDG.E R25, desc[UR4][R10.64+0xf0] ;  /* 0x0000f0040a194981 */ /* 0x000f28000c1e1900 */
        /* <DEDUP_REMOVED lines=21> */
[----:B------:R-:W-:Y:S02]  /*09d0*/  LOP3.LUT P0, RZ, R24, 0x8000, RZ, 0xc0, !PT ;  /* 0x0000800018ff7812 */ /* 0x000fe4000780c0ff */
[----:B----4-:R-:W-:Y:S01]  /*09e0*/  @P5 LOP3.LUT R15, R15, R26, RZ, 0x3c, !PT ;  /* 0x0000001a0f0f5212 */ /* 0x010fe200078e3cff */
[----:B------:R-:W4:Y:S04]  /*09f0*/  @P3 LDG.E R24, desc[UR4][R10.64+0xe4] ;  /* 0x0000e4040a183981 */ /* 0x000f28000c1e1900 */
[----:B------:R-:W2:Y:S01]  /*0a00*/  @P6 LDG.E R26, desc[UR4][R10.64+0x118] ;  /* 0x000118040a1a6981 */ /* 0x000ea2000c1e1900 */
        /* <DEDUP_REMOVED lines=8> */
[----:B---3--:R-:W-:-:S03]  /*0a90*/  @P2 LOP3.LUT R3, R3, R22, RZ, 0x3c, !PT ;  /* 0x0000001603032212 */ /* 0x008fc600078e3cff */
[----:B------:R-:W3:Y:S01]  /*0aa0*/  @P4 LDG.E R22, desc[UR4][R10.64+0x100] ;  /* 0x000100040a164981 */ /* 0x000ee2000c1e1900 */
[----:B--2---:R-:W-:-:S03]  /*0ab0*/  @P6 LOP3.LUT R15, R15, R26, RZ, 0x3c, !PT ;  /* 0x0000001a0f0f6212 */ /* 0x004fc600078e3cff */
[----:B------:R-:W2:Y:S01]  /*0ac0*/  @P0 LDG.E R26, desc[UR4][R10.64+0x12c] ;  /* 0x00012c040a1a0981 */ /* 0x000ea2000c1e1900 */
[----:B----4-:R-:W-:-:S03]  /*0ad0*/  @P2 LOP3.LUT R2, R2, R23, RZ, 0x3c, !PT ;  /* 0x0000001702022212 */ /* 0x010fc600078e3cff */
[----:B------:R-:W4:Y:S01]  /*0ae0*/  @P4 LDG.E R23, desc[UR4][R10.64+0xfc] ;  /* 0x0000fc040a174981 */ /* 0x000f22000c1e1900 */
[----:B------:R-:W-:-:S03]  /*0af0*/  @P2 LOP3.LUT R5, R5, R20, RZ, 0x3c, !PT ;  /* 0x0000001405052212 */ /* 0x000fc600078e3cff */
[----:B------:R-:W4:Y:S01]  /*0b00*/  @P4 LDG.E R20, desc[UR4][R10.64+0xf8] ;  /* 0x0000f8040a144981 */ /* 0x000f22000c1e1900 */
[----:B------:R-:W-:Y:S02]  /*0b10*/  @P3 LOP3.LUT R2, R2, R27, RZ, 0x3c, !PT ;  /* 0x0000001b02023212 */ /* 0x000fe400078e3cff */
[----:B------:R-:W-:Y:S01]  /*0b20*/  @P3 LOP3.LUT R4, R4, R25, RZ, 0x3c, !PT ;  /* 0x0000001904043212 */ /* 0x000fe200078e3cff */
[----:B------:R-:W4:Y:S01]  /*0b30*/  @P5 LDG.E R27, desc[UR4][R10.64+0x110] ;  /* 0x000110040a1b5981 */ /* 0x000f22000c1e1900 */
[----:B------:R-:W-:-:S03]  /*0b40*/  @P3 LOP3.LUT R5, R5, R24, RZ, 0x3c, !PT ;  /* 0x0000001805053212 */ /* 0x000fc600078e3cff */
[----:B------:R-:W4:Y:S04]  /*0b50*/  @P5 LDG.E R25, desc[UR4][R10.64+0x108] ;  /* 0x000108040a195981 */ /* 0x000f28000c1e1900 */
        /* <DEDUP_REMOVED lines=19> */
[----:B------:R-:W-:-:S05]  /*0c90*/  VIADD R19, R19, 0x10 ;  /* 0x0000001013137836 */ /* 0x000fca0000000000 */
[----:B------:R-:W-:Y:S02]  /*0ca0*/  ISETP.NE.AND P1, PT, R19, 0x20, PT ;  /* 0x000000201300780c */ /* 0x000fe40003f25270 */
[----:B------:R-:W-:Y:S02]  /*0cb0*/  @P5 LOP3.LUT R3, R3, R18, RZ, 0x3c, !PT ;  /* 0x0000001203035212 */ /* 0x000fe400078e3cff */
[----:B------:R-:W-:Y:S02]  /*0cc0*/  @P6 LOP3.LUT R4, R4, R21, RZ, 0x3c, !PT ;  /* 0x0000001504046212 */ /* 0x000fe400078e3cff */
[----:B---3--:R-:W-:-:S04]  /*0cd0*/  @P6 LOP3.LUT R3, R3, R22, RZ, 0x3c, !PT ;  /* 0x0000001603036212 */ /* 0x008fc800078e3cff */
[----:B--2---:R-:W-:Y:S02]  /*0ce0*/  @P0 LOP3.LUT R3, R3, R26, RZ, 0x3c, !PT ;  /* 0x0000001a03030212 */ /* 0x004fe400078e3cff */
[----:B----4-:R-:W-:Y:S02]  /*0cf0*/  @P6 LOP3.LUT R2, R2, R23, RZ, 0x3c, !PT ;  /* 0x0000001702026212 */ /* 0x010fe400078e3cff */
[----:B------:R-:W-:Y:S02]  /*0d00*/  @P6 LOP3.LUT R5, R5, R20, RZ, 0x3c, !PT ;  /* 0x0000001405056212 */ /* 0x000fe400078e3cff */
[----:B------:R-:W-:Y:S02]  /*0d10*/  @P0 LOP3.LUT R2, R2, R27, RZ, 0x3c, !PT ;  /* 0x0000001b02020212 */ /* 0x000fe400078e3cff */
[----:B------:R-:W-:Y:S02]  /*0d20*/  @P0 LOP3.LUT R4, R4, R25, RZ, 0x3c, !PT ;  /* 0x0000001904040212 */ /* 0x000fe400078e3cff */
[----:B------:R-:W-:Y:S01]  /*0d30*/  @P0 LOP3.LUT R5, R5, R24, RZ, 0x3c, !PT ;  /* 0x0000001805050212 */ /* 0x000fe200078e3cff */
[----:B------:R-:W-:Y:S06]  /*0d40*/  @P1 BRA `(.L_x_5) ;  /* 0xfffffff400481947 */ /* 0x000fec000383ffff */
[----:B------:R-:W-:-:S05]  /*0d50*/  VIADD R17, R17, 0x1 ;  /* 0x0000000111117836 */ /* 0x000fca0000000000 */
[----:B------:R-:W-:-:S13]  /*0d60*/  ISETP.NE.AND P0, PT, R17, 0x5, PT ;  /* 0x000000051100780c */ /* 0x000fda0003f05270 */
[----:B------:R-:W-:Y:S05]  /*0d70*/  @P0 BRA `(.L_x_6) ;  /* 0xfffffff400300947 */ /* 0x000fea000383ffff */
[----:B------:R1:W-:Y:S01]  /*0d80*/  STG.E.64 desc[UR4][R6.64+0x8], R4 ;  /* 0x0000080406007986 */ /* 0x0003e2000c101b04 */
[----:B------:R-:W-:Y:S01]  /*0d90*/  VIADD R14, R14, 0x1 ;  /* 0x000000010e0e7836 */ /* 0x000fe20000000000 */
[----:B------:R-:W-:Y:S02]  /*0da0*/  LOP3.LUT R11, R0, 0x3, RZ, 0xc0, !PT ;  /* 0x00000003000b7812 */ /* 0x000fe400078ec0ff */
[----:B------:R1:W-:Y:S02]  /*0db0*/  STG.E.64 desc[UR4][R6.64+0x10], R2 ;  /* 0x0000100206007986 */ /* 0x0003e4000c101b04 */
[----:B------:R-:W-:Y:S02]  /*0dc0*/  ISETP.GE.U32.AND P0, PT, R14, R11, PT ;  /* 0x0000000b0e00720c */ /* 0x000fe40003f06070 */
[----:B------:R1:W-:Y:S11]  /*0dd0*/  STG.E desc[UR4][R6.64+0x4], R15 ;  /* 0x0000040f06007986 */ /* 0x0003f6000c101904 */
[----:B------:R-:W-:Y:S05]  /*0de0*/  @!P0 BRA `(.L_x_7) ;  /* 0xfffffff400048947 */ /* 0x000fea000383ffff */
.L_x_4:
[----:B------:R-:W-:Y:S05]  /*0df0*/  BSYNC.RECONVERGENT B1 ;  /* 0x0000000000017941 */ /* 0x000fea0003800200 */
.L_x_3:
[----:B------:R-:W-:Y:S01]  /*0e00*/  ISETP.GT.U32.AND P0, PT, R0, 0x3, PT ;  /* 0x000000030000780c */ /* 0x000fe20003f04070 */
[----:B------:R-:W-:Y:S01]  /*0e10*/  VIADD R12, R12, 0x1 ;  /* 0x000000010c0c7836 */ /* 0x000fe20000000000 */
[--C-:B------:R-:W-:Y:S02]  /*0e20*/  SHF.R.U64 R0, R0, 0x2, R13.reuse ;  /* 0x0000000200007819 */ /* 0x100fe4000000120d */
[----:B------:R-:W-:Y:S02]  /*0e30*/  ISETP.GT.U32.AND.EX P0, PT, R13, RZ, PT, P0 ;  /* 0x000000ff0d00720c */ /* 0x000fe40003f04100 */
[----:B------:R-:W-:-:S11]  /*0e40*/  SHF.R.U32.HI R13, RZ, 0x2, R13 ;  /* 0x00000002ff0d7819 */ /* 0x000fd6000001160d */
[----:B------:R-:W-:Y:S05]  /*0e50*/  @P0 BRA `(.L_x_8) ;  /* 0xfffffff000c80947 */ /* 0x000fea000383ffff */
.L_x_2:
[----:B------:R-:W-:Y:S05]  /*0e60*/  BSYNC.RECONVERGENT B0 ;  /* 0x0000000000007941 */ /* 0x000fea0003800200 */
.L_x_1:
[----:B------:R-:W-:Y:S04]  /*0e70*/  STG.E.64 desc[UR4][R6.64+0x18], RZ ;  /* 0x000018ff06007986 */ /* 0x000fe8000c101b04 */
[----:B------:R-:W-:Y:S04]  /*0e80*/  STG.E desc[UR4][R6.64+0x20], RZ ;  /* 0x000020ff06007986 */ /* 0x000fe8000c101904 */
[----:B------:R-:W-:Y:S01]  /*0e90*/  STG.E.64 desc[UR4][R6.64+0x28], RZ ;  /* 0x000028ff06007986 */ /* 0x000fe2000c101b04 */
[----:B------:R-:W-:Y:S05]  /*0ea0*/  EXIT ;  /* 0x000000000000794d */ /* 0x000fea0003800000 */
.L_x_9:
        /* <DEDUP_REMOVED lines=13> */
.L_x_11:


//--------------------- .nv.global.init           --------------------------
	.section	.nv.global.init,"aw",@progbits
	.align	4
.nv.global.init:
	.type		mrg32k3aM1SubSeq,@object
	.size		mrg32k3aM1SubSeq,(mrg32k3aM2SubSeq - mrg32k3aM1SubSeq)
mrg32k3aM1SubSeq:
        /*0000*/ 	.byte	0x0b, 0xcc, 0xee, 0x04, 0x73, 0x29, 0x8b, 0x6f, 0xf6, 0x53, 0x03, 0xf6, 0x23, 0xf6, 0xea, 0xda
        /* <DEDUP_REMOVED lines=125> */
	.type		mrg32k3aM2SubSeq,@object
	.size		mrg32k3aM2SubSeq,(mrg32k3aM1 - mrg32k3aM2SubSeq)
mrg32k3aM2SubSeq:
        /* <DEDUP_REMOVED lines=126> */
	.type		mrg32k3aM1,@object
	.size		mrg32k3aM1,(mrg32k3aM1Seq - mrg32k3aM1)
mrg32k3aM1:
        /* <DEDUP_REMOVED lines=144> */
	.type		mrg32k3aM1Seq,@object
	.size		mrg32k3aM1Seq,(mrg32k3aM2 - mrg32k3aM1Seq)
mrg32k3aM1Seq:
        /* <DEDUP_REMOVED lines=144> */
	.type		mrg32k3aM2,@object
	.size		mrg32k3aM2,(mrg32k3aM2Seq - mrg32k3aM2)
mrg32k3aM2:
        /* <DEDUP_REMOVED lines=144> */
	.type		mrg32k3aM2Seq,@object
	.size		mrg32k3aM2Seq,(precalc_xorwow_matrix - mrg32k3aM2Seq)
mrg32k3aM2Seq:
        /* <DEDUP_REMOVED lines=144> */
	.type		precalc_xorwow_matrix,@object
	.size		precalc_xorwow_matrix,(precalc_xorwow_offset_matrix - precalc_xorwow_matrix)
precalc_xorwow_matrix:
        /* <DEDUP_REMOVED lines=6400> */
	.type		precalc_xorwow_offset_matrix,@object
	.size		precalc_xorwow_offset_matrix,(.L_1 - precalc_xorwow_offset_matrix)
precalc_xorwow_offset_matrix:
        /* <DEDUP_REMOVED lines=6400> */
.L_1:


//--------------------- .nv.shared.reserved.0     --------------------------
	.section	.nv.shared.reserved.0,"aw",@nobits
	.weak		__nv_reservedSMEM_offset_0_alias
	.size		__nv_reservedSMEM_offset_0_alias, 0, 64
	.other		__nv_reservedSMEM_offset_0_alias,@"STO_CUDA_RESERVED_SHARED STV_DEFAULT"
__nv_reservedSMEM_offset_0_alias:
	.zero		0
	.zero		64


//--------------------- .nv.constant0._Z21metropolisStep_kernelPiiiiP17curandStateXORWOWPf --------------------------
	.section	.nv.constant0._Z21metropolisStep_kernelPiiiiP17curandStateXORWOWPf,"a",@progbits
	.sectionflags	@""
	.align	4
.nv.constant0._Z21metropolisStep_kernelPiiiiP17curandStateXORWOWPf:
	.zero		936


//--------------------- .nv.constant0._Z7initRNGP17curandStateXORWOWj --------------------------
	.section	.nv.constant0._Z7initRNGP17curandStateXORWOWj,"a",@progbits
	.sectionflags	@""
	.align	4
.nv.constant0._Z7initRNGP17curandStateXORWOWj:
	.zero		908


//--------------------- SYMBOLS --------------------------

	.type		.nv.reservedSmem.offset0,@object
	.size		.nv.reservedSmem.offset0,0x4
